	.target	sm_90a

	.elftype	@"ET_EXEC"


//--------------------- .note.nv.tkinfo           --------------------------
	.section	.note.nv.tkinfo,"",@"SHT_NOTE"
	.sectionflags	@"SHF_NOTE_NV_TKINFO"
	.tkinfo
        /*0018*/ 	.word	0x00000002
        /*0030*/ 	.string	""
        /*0030*/ 	.string	"ptxas"
        /*0030*/ 	.string	"Cuda compilation tools, release 13.0, V13.0.88"
        /*0030*/ 	.string	"Build cuda_13.0.r13.0/compiler.36424714_0"
        /*0030*/ 	.string	"-arch sm_90a -m 64 "



//--------------------- .note.nv.cuinfo           --------------------------
	.section	.note.nv.cuinfo,"",@"SHT_NOTE"
	.sectionflags	@"SHF_NOTE_NV_CUINFO"
        /*0018*/ 	.short	0x0002
        /*001a*/ 	.short	0x005a
        /*001c*/ 	.short	0x0082
	.zero		2


//--------------------- .nv.info                  --------------------------
	.section	.nv.info,"",@"SHT_CUDA_INFO"
	.align	4


	//----- nvinfo : EIATTR_REGCOUNT
	.align		4
        /*0000*/ 	.byte	0x04, 0x2f
        /*0002*/ 	.short	(.L_15 - .L_14)
	.align		4
.L_14:
        /*0004*/ 	.word	index@(_ZN7cutlass13device_kernelINS_4gemm6kernel13GemmUniversalIN4cute5tupleIJiiiiEEENS1_10collective13CollectiveMmaINS1_34MainloopSm90TmaGmmaWarpSpecializedILi2ENS5_IJNS4_1CILi1EEESB_SB_EEENS1_35KernelTmaWarpSpecializedCooperativeEEENS5_IJNSA_ILi384EEENSA_ILi256EEENSA_ILi64EEEEEENS_10bfloat16_tENS5_IJlSB_lEEESJ_SK_NS4_8TiledMMAINS4_8MMA_AtomIJNS4_4SM904GMMA28MMA_64x256x16_F32BF16BF16_SSILNSO_5MajorE0ELSQ_0ELNSO_7ScaleInE1ELSR_1EEEEEENS4_6LayoutINS5_IJNSA_ILi2EEESB_SB_EEENS5_IJSB_NSA_ILi0EEESX_EEEEENS5_IJNS4_10UnderscoreES10_S10_EEEEENS4_13SM90_TMA_LOADENS4_14ComposedLayoutINS4_7SwizzleILi3ELi4ELi3EEENS4_18smem_ptr_flag_bitsILi16EEENSU_INS5_IJNSA_ILi8EEESH_EEENS5_IJSH_SB_EEEEEEEvNS4_8identityES13_S1D_vS1E_EENS_8epilogue10collective6detail29Sm90TmaWarpSpecializedAdapterINS1H_15DefaultEpilogueISJ_SK_SK_NS1G_6thread17LinearCombinationISJ_Li1EffLNS1L_9ScaleType4KindE0ELNS_15FloatRoundStyleE2ESJ_EENS1_15EpilogueDefaultEEEEEvvEEEEvNT_6ParamsE)
        /*0008*/ 	.word	0x000000a8


	//----- nvinfo : EIATTR_FRAME_SIZE
	.align		4
.L_15:
        /*000c*/ 	.byte	0x04, 0x11
        /*000e*/ 	.short	(.L_17 - .L_16)
	.align		4
.L_16:
        /*0010*/ 	.word	index@(_ZN7cutlass13device_kernelINS_4gemm6kernel13GemmUniversalIN4cute5tupleIJiiiiEEENS1_10collective13CollectiveMmaINS1_34MainloopSm90TmaGmmaWarpSpecializedILi2ENS5_IJNS4_1CILi1EEESB_SB_EEENS1_35KernelTmaWarpSpecializedCooperativeEEENS5_IJNSA_ILi384EEENSA_ILi256EEENSA_ILi64EEEEEENS_10bfloat16_tENS5_IJlSB_lEEESJ_SK_NS4_8TiledMMAINS4_8MMA_AtomIJNS4_4SM904GMMA28MMA_64x256x16_F32BF16BF16_SSILNSO_5MajorE0ELSQ_0ELNSO_7ScaleInE1ELSR_1EEEEEENS4_6LayoutINS5_IJNSA_ILi2EEESB_SB_EEENS5_IJSB_NSA_ILi0EEESX_EEEEENS5_IJNS4_10UnderscoreES10_S10_EEEEENS4_13SM90_TMA_LOADENS4_14ComposedLayoutINS4_7SwizzleILi3ELi4ELi3EEENS4_18smem_ptr_flag_bitsILi16EEENSU_INS5_IJNSA_ILi8EEESH_EEENS5_IJSH_SB_EEEEEEEvNS4_8identityES13_S1D_vS1E_EENS_8epilogue10collective6detail29Sm90TmaWarpSpecializedAdapterINS1H_15DefaultEpilogueISJ_SK_SK_NS1G_6thread17LinearCombinationISJ_Li1EffLNS1L_9ScaleType4KindE0ELNS_15FloatRoundStyleE2ESJ_EENS1_15EpilogueDefaultEEEEEvvEEEEvNT_6ParamsE)
        /*0014*/ 	.word	0x00001158


	//----- nvinfo : EIATTR_MIN_STACK_SIZE
	.align		4
.L_17:
        /*0018*/ 	.byte	0x04, 0x12
        /*001a*/ 	.short	(.L_19 - .L_18)
	.align		4
.L_18:
        /*001c*/ 	.word	index@(_ZN7cutlass13device_kernelINS_4gemm6kernel13GemmUniversalIN4cute5tupleIJiiiiEEENS1_10collective13CollectiveMmaINS1_34MainloopSm90TmaGmmaWarpSpecializedILi2ENS5_IJNS4_1CILi1EEESB_SB_EEENS1_35KernelTmaWarpSpecializedCooperativeEEENS5_IJNSA_ILi384EEENSA_ILi256EEENSA_ILi64EEEEEENS_10bfloat16_tENS5_IJlSB_lEEESJ_SK_NS4_8TiledMMAINS4_8MMA_AtomIJNS4_4SM904GMMA28MMA_64x256x16_F32BF16BF16_SSILNSO_5MajorE0ELSQ_0ELNSO_7ScaleInE1ELSR_1EEEEEENS4_6LayoutINS5_IJNSA_ILi2EEESB_SB_EEENS5_IJSB_NSA_ILi0EEESX_EEEEENS5_IJNS4_10UnderscoreES10_S10_EEEEENS4_13SM90_TMA_LOADENS4_14ComposedLayoutINS4_7SwizzleILi3ELi4ELi3EEENS4_18smem_ptr_flag_bitsILi16EEENSU_INS5_IJNSA_ILi8EEESH_EEENS5_IJSH_SB_EEEEEEEvNS4_8identityES13_S1D_vS1E_EENS_8epilogue10collective6detail29Sm90TmaWarpSpecializedAdapterINS1H_15DefaultEpilogueISJ_SK_SK_NS1G_6thread17LinearCombinationISJ_Li1EffLNS1L_9ScaleType4KindE0ELNS_15FloatRoundStyleE2ESJ_EENS1_15EpilogueDefaultEEEEEvvEEEEvNT_6ParamsE)
        /*0020*/ 	.word	0x00001158
.L_19:


//--------------------- .nv.compat                --------------------------
	.section	.nv.compat,"",@"SHT_CUDA_COMPAT_INFO"
	.align	4
        /*0000*/ 	.byte	0x02, 0x09, 0x01, 0x00, 0x02, 0x02, 0x04, 0x00, 0x02, 0x05, 0x05, 0x00, 0x03, 0x07, 0x01, 0x01
        /*0010*/ 	.byte	0x02, 0x03, 0x01, 0x00, 0x02, 0x06, 0x01, 0x00, 0x04, 0x0b, 0x08, 0x00, 0x00, 0x00, 0x00, 0x00
        /*0020*/ 	.byte	0x00, 0x00, 0x00, 0x00


//--------------------- .nv.info._ZN7cutlass13device_kernelINS_4gemm6kernel13GemmUniversalIN4cute5tupleIJiiiiEEENS1_10collective13CollectiveMmaINS1_34MainloopSm90TmaGmmaWarpSpecializedILi2ENS5_IJNS4_1CILi1EEESB_SB_EEENS1_35KernelTmaWarpSpecializedCooperativeEEENS5_IJNSA_ILi384EEENSA_ILi256EEENSA_ILi64EEEEEENS_10bfloat16_tENS5_IJlSB_lEEESJ_SK_NS4_8TiledMMAINS4_8MMA_AtomIJNS4_4SM904GMMA28MMA_64x256x16_F32BF16BF16_SSILNSO_5MajorE0ELSQ_0ELNSO_7ScaleInE1ELSR_1EEEEEENS4_6LayoutINS5_IJNSA_ILi2EEESB_SB_EEENS5_IJSB_NSA_ILi0EEESX_EEEEENS5_IJNS4_10UnderscoreES10_S10_EEEEENS4_13SM90_TMA_LOADENS4_14ComposedLayoutINS4_7SwizzleILi3ELi4ELi3EEENS4_18smem_ptr_flag_bitsILi16EEENSU_INS5_IJNSA_ILi8EEESH_EEENS5_IJSH_SB_EEEEEEEvNS4_8identityES13_S1D_vS1E_EENS_8epilogue10collective6detail29Sm90TmaWarpSpecializedAdapterINS1H_15DefaultEpilogueISJ_SK_SK_NS1G_6thread17LinearCombinationISJ_Li1EffLNS1L_9ScaleType4KindE0ELNS_15FloatRoundStyleE2ESJ_EENS1_15EpilogueDefaultEEEEEvvEEEEvNT_6ParamsE --------------------------
	.section	.nv.info._ZN7cutlass13device_kernelINS_4gemm6kernel13GemmUniversalIN4cute5tupleIJiiiiEEENS1_10collective13CollectiveMmaINS1_34MainloopSm90TmaGmmaWarpSpecializedILi2ENS5_IJNS4_1CILi1EEESB_SB_EEENS1_35KernelTmaWarpSpecializedCooperativeEEENS5_IJNSA_ILi384EEENSA_ILi256EEENSA_ILi64EEEEEENS_10bfloat16_tENS5_IJlSB_lEEESJ_SK_NS4_8TiledMMAINS4_8MMA_AtomIJNS4_4SM904GMMA28MMA_64x256x16_F32BF16BF16_SSILNSO_5MajorE0ELSQ_0ELNSO_7ScaleInE1ELSR_1EEEEEENS4_6LayoutINS5_IJNSA_ILi2EEESB_SB_EEENS5_IJSB_NSA_ILi0EEESX_EEEEENS5_IJNS4_10UnderscoreES10_S10_EEEEENS4_13SM90_TMA_LOADENS4_14ComposedLayoutINS4_7SwizzleILi3ELi4ELi3EEENS4_18smem_ptr_flag_bitsILi16EEENSU_INS5_IJNSA_ILi8EEESH_EEENS5_IJSH_SB_EEEEEEEvNS4_8identityES13_S1D_vS1E_EENS_8epilogue10collective6detail29Sm90TmaWarpSpecializedAdapterINS1H_15DefaultEpilogueISJ_SK_SK_NS1G_6thread17LinearCombinationISJ_Li1EffLNS1L_9ScaleType4KindE0ELNS_15FloatRoundStyleE2ESJ_EENS1_15EpilogueDefaultEEEEEvvEEEEvNT_6ParamsE,"",@"SHT_CUDA_INFO"
	.sectionflags	@""
	.align	4


	//----- nvinfo : EIATTR_CUDA_API_VERSION
	.align		4
        /*0000*/ 	.byte	0x04, 0x37
        /*0002*/ 	.short	(.L_21 - .L_20)
.L_20:
        /*0004*/ 	.word	0x00000082


	//----- nvinfo : EIATTR_KPARAM_INFO
	.align		4
.L_21:
        /*0008*/ 	.byte	0x04, 0x17
        /*000a*/ 	.short	(.L_23 - .L_22)
.L_22:
        /*000c*/ 	.word	0x00000000
        /*0010*/ 	.short	0x0000
        /*0012*/ 	.short	0x0070
        /*0014*/ 	.byte	0x00, 0xf0, 0x01, 0x10


	//----- nvinfo : EIATTR_SPARSE_MMA_MASK
	.align		4
.L_23:
        /*0018*/ 	.byte	0x03, 0x50
        /*001a*/ 	.short	0x0000


	//----- nvinfo : EIATTR_MAXREG_COUNT
	.align		4
        /*001c*/ 	.byte	0x03, 0x1b
        /*001e*/ 	.short	0x00a8


	//----- nvinfo : EIATTR_NUM_BARRIERS
	.align		4
        /*0020*/ 	.byte	0x02, 0x4c
        /*0022*/ 	.byte	0x01
	.zero		1


	//----- nvinfo : EIATTR_EXTERNS
	.align		4
        /*0024*/ 	.byte	0x04, 0x0f
        /*0026*/ 	.short	(.L_25 - .L_24)


	//   ....[0]....
	.align		4
.L_24:
        /*0028*/ 	.word	index@(__assertfail)


	//----- nvinfo : EIATTR_ANNOTATIONS
	.align		4
.L_25:
        /*002c*/ 	.byte	0x04, 0x55
        /*002e*/ 	.short	(.L_27 - .L_26)


	//   ....[0]....
.L_26:
        /*0030*/ 	.word	0x00000001
        /*0034*/ 	.byte	0x50, 0x05, 0x00, 0x00, 0x01, 0x00, 0x00, 0x00, 0x70, 0x05, 0x00, 0x00, 0x01, 0x00, 0x00, 0x00
        /* <DEDUP_REMOVED lines=1931> */
        /*78f4*/ 	.byte	0xe0, 0xb1, 0x02, 0x00, 0x01, 0x00, 0x00, 0x00, 0x00, 0xb2, 0x02, 0x00


	//----- nvinfo : EIATTR_MERCURY_ISA_VERSION
	.align		4
.L_27:
        /*7900*/ 	.byte	0x03, 0x5f
        /*7902*/ 	.short	0x0101


	//----- nvinfo : EIATTR_INT_WARP_WIDE_INSTR_OFFSETS
	.align		4
        /*7904*/ 	.byte	0x04, 0x31
        /*7906*/ 	.short	(.L_29 - .L_28)


	//   ....[0]....
.L_28:
        /*7908*/ 	.word	0x00000420


	//   ....[1]....
        /*790c*/ 	.word	0x00000430


	//   ....[2]....
        /*7910*/ 	.word	0x00000560


	//----- nvinfo : EIATTR_COOP_GROUP_MASK_REGIDS
	.align		4
.L_29:
        /*7914*/ 	.byte	0x04, 0x29
        /*7916*/ 	.short	(.L_31 - .L_30)


	//   ....[0]....
.L_30:
        /*7918*/ 	.word	0xffffffff


	//   ....[1]....
        /*791c*/ 	.word	0xffffffff


	//   ....[2]....
        /*7920*/ 	.word	0xffffffff


	//   ....[3]....
        /*7924*/ 	.word	0xffffffff


	//   ....[4]....
        /*7928*/ 	.word	0xffffffff


	//----- nvinfo : EIATTR_COOP_GROUP_INSTR_OFFSETS
	.align		4
.L_31:
        /*792c*/ 	.byte	0x04, 0x28
        /*792e*/ 	.short	(.L_33 - .L_32)


	//   ....[0]....
.L_32:
        /*7930*/ 	.word	0x00000070


	//   ....[1]....
        /*7934*/ 	.word	0x00000080


	//   ....[2]....
        /*7938*/ 	.word	0x000001a0


	//   ....[3]....
        /*793c*/ 	.word	0x00000370


	//   ....[4]....
        /*7940*/ 	.word	0x00001000


	//----- nvinfo : EIATTR_REG_RECONFIG
	.align		4
.L_33:
        /*7944*/ 	.byte	0x01, 0x54
	.zero		2


	//----- nvinfo : EIATTR_SYSCALL_OFFSETS
	.align		4
        /*7948*/ 	.byte	0x04, 0x46
        /*794a*/ 	.short	(.L_35 - .L_34)


	//   ....[0]....
.L_34:
        /*794c*/ 	.word	0x000011b0


	//----- nvinfo : EIATTR_MBARRIER_INSTR_OFFSETS
	.align		4
.L_35:
        /*7950*/ 	.byte	0x04, 0x39
        /*7952*/ 	.short	(.L_37 - .L_36)


	//   ....[0]....
.L_36:
        /*7954*/ 	.word	0x00000320
        /*7958*/ 	.word	0x000000ff
        /*795c*/ 	.word	0x00000000
        /*7960*/ 	.short	0x0100
        /*7962*/ 	.byte	0x09
	.zero		1


	//   ....[1]....
        /*7964*/ 	.word	0x00000330
        /*7968*/ 	.word	0x000000ff
        /*796c*/ 	.word	0x00000010
        /*7970*/ 	.short	0x0100
        /*7972*/ 	.byte	0x09
	.zero		1


	//   ....[2]....
        /*7974*/ 	.word	0x00000340
        /*7978*/ 	.word	0x000000ff
        /*797c*/ 	.word	0x00000008
        /*7980*/ 	.short	0x0100
        /*7982*/ 	.byte	0x09
	.zero		1


	//   ....[3]....
        /*7984*/ 	.word	0x00000350
        /*7988*/ 	.word	0x000000ff
        /*798c*/ 	.word	0x00000018
        /*7990*/ 	.short	0x0100
        /*7992*/ 	.byte	0x09
	.zero		1


	//   ....[4]....
        /*7994*/ 	.word	0x00000590
        /*7998*/ 	.word	0x000000ff
        /*799c*/ 	.word	0x00000030
        /*79a0*/ 	.short	0x0100
        /*79a2*/ 	.byte	0x06
	.zero		1


	//   ....[5]....
        /*79a4*/ 	.word	0x000005a0
        /*79a8*/ 	.word	0x000000ff
        /*79ac*/ 	.word	0x00000038
        /*79b0*/ 	.short	0x0100
        /*79b2*/ 	.byte	0x06
	.zero		1


	//   ....[6]....
        /*79b4*/ 	.word	0x00001250
        /*79b8*/ 	.word	0x00000003
        /*79bc*/ 	.word	0x00000000
        /*79c0*/ 	.short	0x010a
        /*79c2*/ 	.byte	0x3f
	.zero		1


	//   ....[7]....
        /*79c4*/ 	.word	0x00001290
        /*79c8*/ 	.word	0x00000003
        /*79cc*/ 	.word	0x00000000
        /*79d0*/ 	.short	0x010a
        /*79d2*/ 	.byte	0x3f
	.zero		1


	//   ....[8]....
        /*79d4*/ 	.word	0x00008550
        /*79d8*/ 	.word	0x000000ff
        /*79dc*/ 	.word	0x00000000
        /*79e0*/ 	.short	0x010a
        /*79e2*/ 	.byte	0x08
	.zero		1


	//   ....[9]....
        /*79e4*/ 	.word	0x00008590
        /*79e8*/ 	.word	0x000000ff
        /*79ec*/ 	.word	0x00000000
        /*79f0*/ 	.short	0x010a
        /*79f2*/ 	.byte	0x08
	.zero		1


	//   ....[10]....
        /*79f4*/ 	.word	0x00010f00
        /*79f8*/ 	.word	0x000000ff
        /*79fc*/ 	.word	0x00000000
        /*7a00*/ 	.short	0x0101
        /*7a02*/ 	.byte	0x07
	.zero		1


	//   ....[11]....
        /*7a04*/ 	.word	0x000110f0
        /*7a08*/ 	.word	0x000000ff
        /*7a0c*/ 	.word	0x00000000
        /*7a10*/ 	.short	0x0101
        /*7a12*/ 	.byte	0x04
	.zero		1


	//   ....[12]....
        /*7a14*/ 	.word	0x0002ad90
        /*7a18*/ 	.word	0x0000000e
        /*7a1c*/ 	.word	0x00000010
        /*7a20*/ 	.short	0x010a
        /*7a22*/ 	.byte	0x3f
	.zero		1


	//   ....[13]....
        /*7a24*/ 	.word	0x0002b170
        /*7a28*/ 	.word	0x00000002
        /*7a2c*/ 	.word	0x00000038
        /*7a30*/ 	.short	0x0101
        /*7a32*/ 	.byte	0x3f
	.zero		1


	//   ....[14]....
        /*7a34*/ 	.word	0x0002b8d0
        /*7a38*/ 	.word	0x00000005
        /*7a3c*/ 	.word	0x00000000
        /*7a40*/ 	.short	0x010a
        /*7a42*/ 	.byte	0x3f
	.zero		1


	//   ....[15]....
        /*7a44*/ 	.word	0x0002b960
        /*7a48*/ 	.word	0x00000003
        /*7a4c*/ 	.word	0x00000000
        /*7a50*/ 	.short	0x010a
        /*7a52*/ 	.byte	0x3f
	.zero		1


	//   ....[16]....
        /*7a54*/ 	.word	0x0002b9c0
        /*7a58*/ 	.word	0x00000003
        /*7a5c*/ 	.word	0x00000000
        /*7a60*/ 	.short	0x010a
        /*7a62*/ 	.byte	0x3f
	.zero		1


	//   ....[17]....
        /*7a64*/ 	.word	0x0002ba20
        /*7a68*/ 	.word	0x00000005
        /*7a6c*/ 	.word	0x00000000
        /*7a70*/ 	.short	0x010a
        /*7a72*/ 	.byte	0x3f
	.zero		1


	//   ....[18]....
        /*7a74*/ 	.word	0x0002baf0
        /*7a78*/ 	.word	0x0000000e
        /*7a7c*/ 	.word	0x00000010
        /*7a80*/ 	.short	0x010a
        /*7a82*/ 	.byte	0x3f
	.zero		1


	//   ....[19]....
        /*7a84*/ 	.word	0x0002bbc0
        /*7a88*/ 	.word	0x00000005
        /*7a8c*/ 	.word	0x00000000
        /*7a90*/ 	.short	0x010a
        /*7a92*/ 	.byte	0x3f
	.zero		1


	//----- nvinfo : EIATTR_NUM_MBARRIERS
	.align		4
.L_37:
        /*7a94*/ 	.byte	0x03, 0x38
        /*7a96*/ 	.short	0x0006


	//----- nvinfo : EIATTR_EXIT_INSTR_OFFSETS
	.align		4
        /*7a98*/ 	.byte	0x04, 0x1c
        /*7a9a*/ 	.short	(.L_39 - .L_38)


	//   ....[0]....
.L_38:
        /*7a9c*/ 	.word	0x00000600


	//   ....[1]....
        /*7aa0*/ 	.word	0x00000f20


	//   ....[2]....
        /*7aa4*/ 	.word	0x0002a3b0


	//   ....[3]....
        /*7aa8*/ 	.word	0x0002aa20


	//   ....[4]....
        /*7aac*/ 	.word	0x0002b9b0


	//----- nvinfo : EIATTR_MAX_THREADS
	.align		4
.L_39:
        /*7ab0*/ 	.byte	0x04, 0x05
        /*7ab2*/ 	.short	(.L_41 - .L_40)
.L_40:
        /*7ab4*/ 	.word	0x00000180
        /*7ab8*/ 	.word	0x00000001
        /*7abc*/ 	.word	0x00000001


	//----- nvinfo : EIATTR_CRS_STACK_SIZE
	.align		4
.L_41:
        /*7ac0*/ 	.byte	0x04, 0x1e
        /*7ac2*/ 	.short	(.L_43 - .L_42)
.L_42:
        /*7ac4*/ 	.word	0x00000000


	//----- nvinfo : EIATTR_CBANK_PARAM_SIZE
	.align		4
.L_43:
        /*7ac8*/ 	.byte	0x03, 0x19
        /*7aca*/ 	.short	0x0470


	//----- nvinfo : EIATTR_PARAM_CBANK
	.align		4
        /*7acc*/ 	.byte	0x04, 0x0a
        /*7ace*/ 	.short	(.L_45 - .L_44)
	.align		4
.L_44:
        /*7ad0*/ 	.word	index@(.nv.constant0._ZN7cutlass13device_kernelINS_4gemm6kernel13GemmUniversalIN4cute5tupleIJiiiiEEENS1_10collective13CollectiveMmaINS1_34MainloopSm90TmaGmmaWarpSpecializedILi2ENS5_IJNS4_1CILi1EEESB_SB_EEENS1_35KernelTmaWarpSpecializedCooperativeEEENS5_IJNSA_ILi384EEENSA_ILi256EEENSA_ILi64EEEEEENS_10bfloat16_tENS5_IJlSB_lEEESJ_SK_NS4_8TiledMMAINS4_8MMA_AtomIJNS4_4SM904GMMA28MMA_64x256x16_F32BF16BF16_SSILNSO_5MajorE0ELSQ_0ELNSO_7ScaleInE1ELSR_1EEEEEENS4_6LayoutINS5_IJNSA_ILi2EEESB_SB_EEENS5_IJSB_NSA_ILi0EEESX_EEEEENS5_IJNS4_10UnderscoreES10_S10_EEEEENS4_13SM90_TMA_LOADENS4_14ComposedLayoutINS4_7SwizzleILi3ELi4ELi3EEENS4_18smem_ptr_flag_bitsILi16EEENSU_INS5_IJNSA_ILi8EEESH_EEENS5_IJSH_SB_EEEEEEEvNS4_8identityES13_S1D_vS1E_EENS_8epilogue10collective6detail29Sm90TmaWarpSpecializedAdapterINS1H_15DefaultEpilogueISJ_SK_SK_NS1G_6thread17LinearCombinationISJ_Li1EffLNS1L_9ScaleType4KindE0ELNS_15FloatRoundStyleE2ESJ_EENS1_15EpilogueDefaultEEEEEvvEEEEvNT_6ParamsE)
        /*7ad4*/ 	.short	0x0210
        /*7ad6*/ 	.short	0x0470


	//----- nvinfo : EIATTR_SW_WAR
	.align		4
.L_45:
        /*7ad8*/ 	.byte	0x04, 0x36
        /*7ada*/ 	.short	(.L_47 - .L_46)
.L_46:
        /*7adc*/ 	.word	0x00000008
.L_47:


//--------------------- .nv.callgraph             --------------------------
	.section	.nv.callgraph,"",@"SHT_CUDA_CALLGRAPH"
	.align	4
	.sectionentsize	8
	.align		4
        /*0000*/ 	.word	0x00000000
	.align		4
        /*0004*/ 	.word	0xffffffff
	.align		4
        /*0008*/ 	.word	index@(_ZN7cutlass13device_kernelINS_4gemm6kernel13GemmUniversalIN4cute5tupleIJiiiiEEENS1_10collective13CollectiveMmaINS1_34MainloopSm90TmaGmmaWarpSpecializedILi2ENS5_IJNS4_1CILi1EEESB_SB_EEENS1_35KernelTmaWarpSpecializedCooperativeEEENS5_IJNSA_ILi384EEENSA_ILi256EEENSA_ILi64EEEEEENS_10bfloat16_tENS5_IJlSB_lEEESJ_SK_NS4_8TiledMMAINS4_8MMA_AtomIJNS4_4SM904GMMA28MMA_64x256x16_F32BF16BF16_SSILNSO_5MajorE0ELSQ_0ELNSO_7ScaleInE1ELSR_1EEEEEENS4_6LayoutINS5_IJNSA_ILi2EEESB_SB_EEENS5_IJSB_NSA_ILi0EEESX_EEEEENS5_IJNS4_10UnderscoreES10_S10_EEEEENS4_13SM90_TMA_LOADENS4_14ComposedLayoutINS4_7SwizzleILi3ELi4ELi3EEENS4_18smem_ptr_flag_bitsILi16EEENSU_INS5_IJNSA_ILi8EEESH_EEENS5_IJSH_SB_EEEEEEEvNS4_8identityES13_S1D_vS1E_EENS_8epilogue10collective6detail29Sm90TmaWarpSpecializedAdapterINS1H_15DefaultEpilogueISJ_SK_SK_NS1G_6thread17LinearCombinationISJ_Li1EffLNS1L_9ScaleType4KindE0ELNS_15FloatRoundStyleE2ESJ_EENS1_15EpilogueDefaultEEEEEvvEEEEvNT_6ParamsE)
	.align		4
        /*000c*/ 	.word	index@(__assertfail)
	.align		4
        /*0010*/ 	.word	0x00000000
	.align		4
        /*0014*/ 	.word	0xfffffffe
	.align		4
        /*0018*/ 	.word	0x00000000
	.align		4
        /*001c*/ 	.word	0xfffffffd
	.align		4
        /*0020*/ 	.word	0x00000000
	.align		4
        /*0024*/ 	.word	0xfffffffc


//--------------------- .nv.constant4             --------------------------
	.section	.nv.constant4,"a",@progbits
	.align	8
	.align		8
.nv.constant4:
        /*0000*/ 	.dword	__assertfail
	.align		8
        /*0008*/ 	.dword	__unnamed_1
	.align		8
        /*0010*/ 	.dword	_ZN39_INTERNAL_db4f8d22_4_k_cu_c43f11aa_98284cuda3std3__45__cpo5beginE
	.align		8
        /*0018*/ 	.dword	_ZN39_INTERNAL_db4f8d22_4_k_cu_c43f11aa_98284cuda3std3__45__cpo3endE
	.align		8
        /*0020*/ 	.dword	_ZN39_INTERNAL_db4f8d22_4_k_cu_c43f11aa_98284cuda3std3__45__cpo6cbeginE
	.align		8
        /*0028*/ 	.dword	_ZN39_INTERNAL_db4f8d22_4_k_cu_c43f11aa_98284cuda3std3__45__cpo4cendE
	.align		8
        /*0030*/ 	.dword	_ZN39_INTERNAL_db4f8d22_4_k_cu_c43f11aa_98284cuda3std3__441_GLOBAL__N__db4f8d22_4_k_cu_c43f11aa_98286ignoreE
	.align		8
        /*0038*/ 	.dword	_ZN39_INTERNAL_db4f8d22_4_k_cu_c43f11aa_98284cuda3std3__419piecewise_constructE
	.align		8
        /*0040*/ 	.dword	_ZN39_INTERNAL_db4f8d22_4_k_cu_c43f11aa_98284cuda3std3__48in_placeE
	.align		8
        /*0048*/ 	.dword	_ZN39_INTERNAL_db4f8d22_4_k_cu_c43f11aa_98284cuda3std6ranges3__45__cpo4swapE
	.align		8
        /*0050*/ 	.dword	_ZN39_INTERNAL_db4f8d22_4_k_cu_c43f11aa_98284cuda3std6ranges3__45__cpo9iter_moveE
	.align		8
        /*0058*/ 	.dword	_ZN39_INTERNAL_db4f8d22_4_k_cu_c43f11aa_98284cute7productE
	.align		8
        /*0060*/ 	.dword	_ZN39_INTERNAL_db4f8d22_4_k_cu_c43f11aa_98284cute1_E
	.align		8
        /*0068*/ 	.dword	$str$22
	.align		8
        /*0070*/ 	.dword	$str$23


//--------------------- .text._ZN7cutlass13device_kernelINS_4gemm6kernel13GemmUniversalIN4cute5tupleIJiiiiEEENS1_10collective13CollectiveMmaINS1_34MainloopSm90TmaGmmaWarpSpecializedILi2ENS5_IJNS4_1CILi1EEESB_SB_EEENS1_35KernelTmaWarpSpecializedCooperativeEEENS5_IJNSA_ILi384EEENSA_ILi256EEENSA_ILi64EEEEEENS_10bfloat16_tENS5_IJlSB_lEEESJ_SK_NS4_8TiledMMAINS4_8MMA_AtomIJNS4_4SM904GMMA28MMA_64x256x16_F32BF16BF16_SSILNSO_5MajorE0ELSQ_0ELNSO_7ScaleInE1ELSR_1EEEEEENS4_6LayoutINS5_IJNSA_ILi2EEESB_SB_EEENS5_IJSB_NSA_ILi0EEESX_EEEEENS5_IJNS4_10UnderscoreES10_S10_EEEEENS4_13SM90_TMA_LOADENS4_14ComposedLayoutINS4_7SwizzleILi3ELi4ELi3EEENS4_18smem_ptr_flag_bitsILi16EEENSU_INS5_IJNSA_ILi8EEESH_EEENS5_IJSH_SB_EEEEEEEvNS4_8identityES13_S1D_vS1E_EENS_8epilogue10collective6detail29Sm90TmaWarpSpecializedAdapterINS1H_15DefaultEpilogueISJ_SK_SK_NS1G_6thread17LinearCombinationISJ_Li1EffLNS1L_9ScaleType4KindE0ELNS_15FloatRoundStyleE2ESJ_EENS1_15EpilogueDefaultEEEEEvvEEEEvNT_6ParamsE --------------------------
	.section	.text._ZN7cutlass13device_kernelINS_4gemm6kernel13GemmUniversalIN4cute5tupleIJiiiiEEENS1_10collective13CollectiveMmaINS1_34MainloopSm90TmaGmmaWarpSpecializedILi2ENS5_IJNS4_1CILi1EEESB_SB_EEENS1_35KernelTmaWarpSpecializedCooperativeEEENS5_IJNSA_ILi384EEENSA_ILi256EEENSA_ILi64EEEEEENS_10bfloat16_tENS5_IJlSB_lEEESJ_SK_NS4_8TiledMMAINS4_8MMA_AtomIJNS4_4SM904GMMA28MMA_64x256x16_F32BF16BF16_SSILNSO_5MajorE0ELSQ_0ELNSO_7ScaleInE1ELSR_1EEEEEENS4_6LayoutINS5_IJNSA_ILi2EEESB_SB_EEENS5_IJSB_NSA_ILi0EEESX_EEEEENS5_IJNS4_10UnderscoreES10_S10_EEEEENS4_13SM90_TMA_LOADENS4_14ComposedLayoutINS4_7SwizzleILi3ELi4ELi3EEENS4_18smem_ptr_flag_bitsILi16EEENSU_INS5_IJNSA_ILi8EEESH_EEENS5_IJSH_SB_EEEEEEEvNS4_8identityES13_S1D_vS1E_EENS_8epilogue10collective6detail29Sm90TmaWarpSpecializedAdapterINS1H_15DefaultEpilogueISJ_SK_SK_NS1G_6thread17LinearCombinationISJ_Li1EffLNS1L_9ScaleType4KindE0ELNS_15FloatRoundStyleE2ESJ_EENS1_15EpilogueDefaultEEEEEvvEEEEvNT_6ParamsE,"ax",@progbits
	.align	128
.text._ZN7cutlass13device_kernelINS_4gemm6kernel13GemmUniversalIN4cute5tupleIJiiiiEEENS1_10collective13CollectiveMmaINS1_34MainloopSm90TmaGmmaWarpSpecializedILi2ENS5_IJNS4_1CILi1EEESB_SB_EEENS1_35KernelTmaWarpSpecializedCooperativeEEENS5_IJNSA_ILi384EEENSA_ILi256EEENSA_ILi64EEEEEENS_10bfloat16_tENS5_IJlSB_lEEESJ_SK_NS4_8TiledMMAINS4_8MMA_AtomIJNS4_4SM904GMMA28MMA_64x256x16_F32BF16BF16_SSILNSO_5MajorE0ELSQ_0ELNSO_7ScaleInE1ELSR_1EEEEEENS4_6LayoutINS5_IJNSA_ILi2EEESB_SB_EEENS5_IJSB_NSA_ILi0EEESX_EEEEENS5_IJNS4_10UnderscoreES10_S10_EEEEENS4_13SM90_TMA_LOADENS4_14ComposedLayoutINS4_7SwizzleILi3ELi4ELi3EEENS4_18smem_ptr_flag_bitsILi16EEENSU_INS5_IJNSA_ILi8EEESH_EEENS5_IJSH_SB_EEEEEEEvNS4_8identityES13_S1D_vS1E_EENS_8epilogue10collective6detail29Sm90TmaWarpSpecializedAdapterINS1H_15DefaultEpilogueISJ_SK_SK_NS1G_6thread17LinearCombinationISJ_Li1EffLNS1L_9ScaleType4KindE0ELNS_15FloatRoundStyleE2ESJ_EENS1_15EpilogueDefaultEEEEEvvEEEEvNT_6ParamsE:
        .type           _ZN7cutlass13device_kernelINS_4gemm6kernel13GemmUniversalIN4cute5tupleIJiiiiEEENS1_10collective13CollectiveMmaINS1_34MainloopSm90TmaGmmaWarpSpecializedILi2ENS5_IJNS4_1CILi1EEESB_SB_EEENS1_35KernelTmaWarpSpecializedCooperativeEEENS5_IJNSA_ILi384EEENSA_ILi256EEENSA_ILi64EEEEEENS_10bfloat16_tENS5_IJlSB_lEEESJ_SK_NS4_8TiledMMAINS4_8MMA_AtomIJNS4_4SM904GMMA28MMA_64x256x16_F32BF16BF16_SSILNSO_5MajorE0ELSQ_0ELNSO_7ScaleInE1ELSR_1EEEEEENS4_6LayoutINS5_IJNSA_ILi2EEESB_SB_EEENS5_IJSB_NSA_ILi0EEESX_EEEEENS5_IJNS4_10UnderscoreES10_S10_EEEEENS4_13SM90_TMA_LOADENS4_14ComposedLayoutINS4_7SwizzleILi3ELi4ELi3EEENS4_18smem_ptr_flag_bitsILi16EEENSU_INS5_IJNSA_ILi8EEESH_EEENS5_IJSH_SB_EEEEEEEvNS4_8identityES13_S1D_vS1E_EENS_8epilogue10collective6detail29Sm90TmaWarpSpecializedAdapterINS1H_15DefaultEpilogueISJ_SK_SK_NS1G_6thread17LinearCombinationISJ_Li1EffLNS1L_9ScaleType4KindE0ELNS_15FloatRoundStyleE2ESJ_EENS1_15EpilogueDefaultEEEEEvvEEEEvNT_6ParamsE,@function
        .size           _ZN7cutlass13device_kernelINS_4gemm6kernel13GemmUniversalIN4cute5tupleIJiiiiEEENS1_10collective13CollectiveMmaINS1_34MainloopSm90TmaGmmaWarpSpecializedILi2ENS5_IJNS4_1CILi1EEESB_SB_EEENS1_35KernelTmaWarpSpecializedCooperativeEEENS5_IJNSA_ILi384EEENSA_ILi256EEENSA_ILi64EEEEEENS_10bfloat16_tENS5_IJlSB_lEEESJ_SK_NS4_8TiledMMAINS4_8MMA_AtomIJNS4_4SM904GMMA28MMA_64x256x16_F32BF16BF16_SSILNSO_5MajorE0ELSQ_0ELNSO_7ScaleInE1ELSR_1EEEEEENS4_6LayoutINS5_IJNSA_ILi2EEESB_SB_EEENS5_IJSB_NSA_ILi0EEESX_EEEEENS5_IJNS4_10UnderscoreES10_S10_EEEEENS4_13SM90_TMA_LOADENS4_14ComposedLayoutINS4_7SwizzleILi3ELi4ELi3EEENS4_18smem_ptr_flag_bitsILi16EEENSU_INS5_IJNSA_ILi8EEESH_EEENS5_IJSH_SB_EEEEEEEvNS4_8identityES13_S1D_vS1E_EENS_8epilogue10collective6detail29Sm90TmaWarpSpecializedAdapterINS1H_15DefaultEpilogueISJ_SK_SK_NS1G_6thread17LinearCombinationISJ_Li1EffLNS1L_9ScaleType4KindE0ELNS_15FloatRoundStyleE2ESJ_EENS1_15EpilogueDefaultEEEEEvvEEEEvNT_6ParamsE,(.L_x_330 - _ZN7cutlass13device_kernelINS_4gemm6kernel13GemmUniversalIN4cute5tupleIJiiiiEEENS1_10collective13CollectiveMmaINS1_34MainloopSm90TmaGmmaWarpSpecializedILi2ENS5_IJNS4_1CILi1EEESB_SB_EEENS1_35KernelTmaWarpSpecializedCooperativeEEENS5_IJNSA_ILi384EEENSA_ILi256EEENSA_ILi64EEEEEENS_10bfloat16_tENS5_IJlSB_lEEESJ_SK_NS4_8TiledMMAINS4_8MMA_AtomIJNS4_4SM904GMMA28MMA_64x256x16_F32BF16BF16_SSILNSO_5MajorE0ELSQ_0ELNSO_7ScaleInE1ELSR_1EEEEEENS4_6LayoutINS5_IJNSA_ILi2EEESB_SB_EEENS5_IJSB_NSA_ILi0EEESX_EEEEENS5_IJNS4_10UnderscoreES10_S10_EEEEENS4_13SM90_TMA_LOADENS4_14ComposedLayoutINS4_7SwizzleILi3ELi4ELi3EEENS4_18smem_ptr_flag_bitsILi16EEENSU_INS5_IJNSA_ILi8EEESH_EEENS5_IJSH_SB_EEEEEEEvNS4_8identityES13_S1D_vS1E_EENS_8epilogue10collective6detail29Sm90TmaWarpSpecializedAdapterINS1H_15DefaultEpilogueISJ_SK_SK_NS1G_6thread17LinearCombinationISJ_Li1EffLNS1L_9ScaleType4KindE0ELNS_15FloatRoundStyleE2ESJ_EENS1_15EpilogueDefaultEEEEEvvEEEEvNT_6ParamsE)
        .other          _ZN7cutlass13device_kernelINS_4gemm6kernel13GemmUniversalIN4cute5tupleIJiiiiEEENS1_10collective13CollectiveMmaINS1_34MainloopSm90TmaGmmaWarpSpecializedILi2ENS5_IJNS4_1CILi1EEESB_SB_EEENS1_35KernelTmaWarpSpecializedCooperativeEEENS5_IJNSA_ILi384EEENSA_ILi256EEENSA_ILi64EEEEEENS_10bfloat16_tENS5_IJlSB_lEEESJ_SK_NS4_8TiledMMAINS4_8MMA_AtomIJNS4_4SM904GMMA28MMA_64x256x16_F32BF16BF16_SSILNSO_5MajorE0ELSQ_0ELNSO_7ScaleInE1ELSR_1EEEEEENS4_6LayoutINS5_IJNSA_ILi2EEESB_SB_EEENS5_IJSB_NSA_ILi0EEESX_EEEEENS5_IJNS4_10UnderscoreES10_S10_EEEEENS4_13SM90_TMA_LOADENS4_14ComposedLayoutINS4_7SwizzleILi3ELi4ELi3EEENS4_18smem_ptr_flag_bitsILi16EEENSU_INS5_IJNSA_ILi8EEESH_EEENS5_IJSH_SB_EEEEEEEvNS4_8identityES13_S1D_vS1E_EENS_8epilogue10collective6detail29Sm90TmaWarpSpecializedAdapterINS1H_15DefaultEpilogueISJ_SK_SK_NS1G_6thread17LinearCombinationISJ_Li1EffLNS1L_9ScaleType4KindE0ELNS_15FloatRoundStyleE2ESJ_EENS1_15EpilogueDefaultEEEEEvvEEEEvNT_6ParamsE,@"STO_CUDA_ENTRY STV_DEFAULT"
_ZN7cutlass13device_kernelINS_4gemm6kernel13GemmUniversalIN4cute5tupleIJiiiiEEENS1_10collective13CollectiveMmaINS1_34MainloopSm90TmaGmmaWarpSpecializedILi2ENS5_IJNS4_1CILi1EEESB_SB_EEENS1_35KernelTmaWarpSpecializedCooperativeEEENS5_IJNSA_ILi384EEENSA_ILi256EEENSA_ILi64EEEEEENS_10bfloat16_tENS5_IJlSB_lEEESJ_SK_NS4_8TiledMMAINS4_8MMA_AtomIJNS4_4SM904GMMA28MMA_64x256x16_F32BF16BF16_SSILNSO_5MajorE0ELSQ_0ELNSO_7ScaleInE1ELSR_1EEEEEENS4_6LayoutINS5_IJNSA_ILi2EEESB_SB_EEENS5_IJSB_NSA_ILi0EEESX_EEEEENS5_IJNS4_10UnderscoreES10_S10_EEEEENS4_13SM90_TMA_LOADENS4_14ComposedLayoutINS4_7SwizzleILi3ELi4ELi3EEENS4_18smem_ptr_flag_bitsILi16EEENSU_INS5_IJNSA_ILi8EEESH_EEENS5_IJSH_SB_EEEEEEEvNS4_8identityES13_S1D_vS1E_EENS_8epilogue10collective6detail29Sm90TmaWarpSpecializedAdapterINS1H_15DefaultEpilogueISJ_SK_SK_NS1G_6thread17LinearCombinationISJ_Li1EffLNS1L_9ScaleType4KindE0ELNS_15FloatRoundStyleE2ESJ_EENS1_15EpilogueDefaultEEEEEvvEEEEvNT_6ParamsE:
[----:B------:R-:W0:Y:S02]  /*0000*/  LDC R1, c[0x0][0x28] ;  /* 0x00000a00ff017b82 */ /* 0x000e240000000800 */
[----:B0-----:R-:W-:Y:S01]  /*0010*/  VIADD R1, R1, 0xffffeea8 ;  /* 0xffffeea801017836 */ /* 0x001fe20000000000 */
[----:B------:R-:W0:Y:S01]  /*0020*/  S2R R2, SR_TID.X ;  /* 0x0000000000027919 */ /* 0x000e220000002100 */
[----:B------:R-:W-:Y:S01]  /*0030*/  ELECT P0, URZ, PT ;  /* 0x00000000003f782f */ /* 0x000fe20003800000 */
[----:B------:R-:W-:Y:S01]  /*0040*/  BSSY B0, `(.L_x_0) ;  /* 0x0000015000007945 */ /* 0x000fe20003800000 */
[--C-:B0-----:R-:W-:Y:S02]  /*0050*/  SHF.R.U32.HI R0, RZ, 0x5, R2.reuse ;  /* 0x00000005ff007819 */ /* 0x101fe40000011602 */
[----:B------:R-:W-:-:S03]  /*0060*/  SHF.R.U32.HI R2, RZ, 0x7, R2 ;  /* 0x00000007ff027819 */ /* 0x000fc60000011602 */
[----:B------:R-:W0:Y:S04]  /*0070*/  SHFL.IDX PT, R3, R0, RZ, 0x1f ;  /* 0x00001fff00037589 */ /* 0x000e2800000e0000 */
[----:B------:R-:W1:Y:S01]  /*0080*/  SHFL.IDX PT, R2, R2, RZ, 0x1f ;  /* 0x00001fff02027589 */ /* 0x000e6200000e0000 */
[----:B0-----:R-:W-:Y:S02]  /*0090*/  R2UR UR4, R3 ;  /* 0x00000000030472ca */ /* 0x001fe400000e0000 */
[----:B-1----:R-:W-:-:S11]  /*00a0*/  R2UR UR6, R2 ;  /* 0x00000000020672ca */ /* 0x002fd600000e0000 */
[----:B------:R-:W-:Y:S02]  /*00b0*/  USHF.R.S32.HI UR5, URZ, 0x1f, UR4 ;  /* 0x0000001f3f057899 */ /* 0x000fe40008011404 */
[----:B------:R-:W-:Y:S02]  /*00c0*/  ISETP.NE.OR P0, PT, RZ, UR4, !P0 ;  /* 0x00000004ff007c0c */ /* 0x000fe4000c705670 */
[----:B------:R-:W-:-:S04]  /*00d0*/  ULEA.HI UR5, UR5, UR4, URZ, 0x2 ;  /* 0x0000000405057291 */ /* 0x000fc8000f8f103f */
[----:B------:R-:W-:-:S04]  /*00e0*/  ULOP3.LUT UR5, UR5, 0xfffffffc, URZ, 0xc0, !UPT ;  /* 0xfffffffc05057892 */ /* 0x000fc8000f8ec03f */
[----:B------:R-:W-:-:S03]  /*00f0*/  UIADD3 UR8, UR4, -UR5, URZ ;  /* 0x8000000504087290 */ /* 0x000fc6000fffe03f */
[----:B------:R-:W-:Y:S09]  /*0100*/  @P0 BRA `(.L_x_1) ;  /* 0x0000000000200947 */ /* 0x000ff20003800000 */
[----:B------:R-:W-:Y:S02]  /*0110*/  ULDC.64 UR4, c[0x0][0x198] ;  /* 0x0000660000047ab9 */ /* 0x000fe40000000a00 */
[----:B------:R-:W-:Y:S02]  /*0120*/  UIADD3 UR10, UP0, UR4, 0xf0, URZ ;  /* 0x000000f0040a7890 */ /* 0x000fe4000ff1e03f */
[----:B------:R-:W-:Y:S02]  /*0130*/  UIADD3 UR4, UP1, UR4, 0x1f0, URZ ;  /* 0x000001f004047890 */ /* 0x000fe4000ff3e03f */
[----:B------:R-:W-:Y:S02]  /*0140*/  UIADD3.X UR11, URZ, UR5, URZ, UP0, !UPT ;  /* 0x000000053f0b7290 */ /* 0x000fe400087fe43f */
[----:B------:R-:W-:-:S07]  /*0150*/  UIADD3.X UR5, URZ, UR5, URZ, UP1, !UPT ;  /* 0x000000053f057290 */ /* 0x000fce0008ffe43f */
[----:B------:R0:W-:Y:S02]  /*0160*/  UTMACCTL.PF [UR10] ;  /* 0x000000000a0079b9 */ /* 0x0001e40008040000 */
[----:B------:R0:W-:Y:S02]  /*0170*/  UTMACCTL.PF [UR4] ;  /* 0x00000000040079b9 */ /* 0x0001e40008040000 */
[----:B0-----:R-:W-:Y:S01]  /*0180*/  NOP ;  /* 0x0000000000007918 */ /* 0x001fe20000000000 */
.L_x_1:
[----:B------:R-:W-:Y:S05]  /*0190*/  BSYNC B0 ;  /* 0x0000000000007941 */ /* 0x000fea0003800000 */
.L_x_0:
[----:B------:R-:W0:Y:S01]  /*01a0*/  SHFL.IDX PT, R2, R0, RZ, 0x1f ;  /* 0x00001fff00027589 */ /* 0x000e2200000e0000 */
[----:B------:R-:W-:Y:S01]  /*01b0*/  UISETP.NE.AND UP0, UPT, UR8, 0x3, UPT ;  /* 0x000000030800788c */ /* 0x000fe2000bf05270 */
[----:B------:R-:W-:Y:S01]  /*01c0*/  ISETP.NE.AND P1, PT, RZ, UR6, PT ;  /* 0x00000006ff007c0c */ /* 0x000fe2000bf25270 */
[----:B------:R-:W-:Y:S02]  /*01d0*/  UIADD3 UR10, UR6, -0x1, URZ ;  /* 0xffffffff060a7890 */ /* 0x000fe4000fffe03f */
[----:B------:R-:W-:Y:S02]  /*01e0*/  UISETP.EQ.OR UP0, UPT, UR8, URZ, !UP0 ;  /* 0x0000003f0800728c */ /* 0x000fe4000c702670 */
[----:B------:R-:W-:Y:S02]  /*01f0*/  UISETP.GE.U32.AND UP1, UPT, UR10, 0x2, UPT ;  /* 0x000000020a00788c */ /* 0x000fe4000bf26070 */
[----:B------:R-:W-:-:S04]  /*0200*/  UISETP.EQ.AND UP0, UPT, UR6, URZ, UP0 ;  /* 0x0000003f0600728c */ /* 0x000fc80008702270 */
[----:B------:R-:W-:-:S04]  /*0210*/  USEL UR40, URZ, 0x1, !UP0 ;  /* 0x000000013f287887 */ /* 0x000fc8000c000000 */
[----:B------:R-:W-:Y:S01]  /*0220*/  USEL UR40, UR40, 0x2, UP1 ;  /* 0x0000000228287887 */ /* 0x000fe20008800000 */
[----:B0-----:R-:W-:-:S13]  /*0230*/  ISETP.NE.AND P0, PT, R2, RZ, PT ;  /* 0x000000ff0200720c */ /* 0x001fda0003f05270 */
[----:B------:R-:W-:Y:S05]  /*0240*/  @P0 BRA `(.L_x_2) ;  /* 0x0000000000480947 */ /* 0x000fea0003800000 */
[----:B------:R-:W0:Y:S01]  /*0250*/  S2UR UR9, SR_CgaCtaId ;  /* 0x00000000000979c3 */ /* 0x000e220000008800 */
[----:B------:R-:W-:Y:S01]  /*0260*/  UMOV UR4, 0x400 ;  /* 0x0000040000047882 */ /* 0x000fe20000000000 */
[----:B------:R-:W-:Y:S01]  /*0270*/  UMOV UR5, 0x1 ;  /* 0x0000000100057882 */ /* 0x000fe20000000000 */
[----:B------:R-:W-:Y:S01]  /*0280*/  UMOV UR6, 0x100 ;  /* 0x0000010000067882 */ /* 0x000fe20000000000 */
[----:B------:R-:W-:Y:S01]  /*0290*/  ELECT P0, URZ, PT ;  /* 0x00000000003f782f */ /* 0x000fe20003800000 */
[----:B------:R-:W-:-:S04]  /*02a0*/  UIADD3 UR6, -UR6, 0x100000, URZ ;  /* 0x0010000006067890 */ /* 0x000fc8000fffe13f */
[----:B------:R-:W-:Y:S02]  /*02b0*/  USHF.L.U32 UR7, UR6, 0xb, URZ ;  /* 0x0000000b06077899 */ /* 0x000fe4000800063f */
[----:B------:R-:W-:Y:S02]  /*02c0*/  USHF.L.U32 UR6, UR6, 0x1, URZ ;  /* 0x0000000106067899 */ /* 0x000fe4000800063f */
[----:B0-----:R-:W-:Y:S02]  /*02d0*/  ULEA UR9, UR9, UR4, 0x18 ;  /* 0x0000000409097291 */ /* 0x001fe4000f8ec03f */
[----:B------:R-:W-:-:S04]  /*02e0*/  UIADD3 UR4, -UR5, 0x100000, URZ ;  /* 0x0010000005047890 */ /* 0x000fc8000fffe13f */
[----:B------:R-:W-:Y:S02]  /*02f0*/  USHF.L.U32 UR5, UR4, 0xb, URZ ;  /* 0x0000000b04057899 */ /* 0x000fe4000800063f */
[----:B------:R-:W-:Y:S01]  /*0300*/  USHF.L.U32 UR4, UR4, 0x1, URZ ;  /* 0x0000000104047899 */ /* 0x000fe2000800063f */
[----:B------:R-:W0:Y:S11]  /*0310*/  FENCE.VIEW.ASYNC.S ;  /* 0x00000000000073c6 */ /* 0x000e360000000000 */
[----:B0-----:R0:W1:Y:S01]  /*0320*/  SYNCS.EXCH.64 URZ, [UR9], UR4 ;  /* 0x00000004093f75b2 */ /* 0x0010620008000100 */
[----:B------:R0:W2:Y:S01]  /*0330*/  SYNCS.EXCH.64 URZ, [UR9+0x10], UR6 ;  /* 0x00001006093f75b2 */ /* 0x0000a20008000100 */
[----:B------:R0:W3:Y:S01]  /*0340*/  SYNCS.EXCH.64 URZ, [UR9+0x8], UR4 ;  /* 0x00000804093f75b2 */ /* 0x0000e20008000100 */
[----:B------:R0:W4:Y:S01]  /*0350*/  SYNCS.EXCH.64 URZ, [UR9+0x18], UR6 ;  /* 0x00001806093f75b2 */ /* 0x0001220008000100 */
[----:B------:R-:W-:Y:S01]  /*0360*/  NOP ;  /* 0x0000000000007918 */ /* 0x000fe20000000000 */
.L_x_2:
[----:B------:R-:W5:Y:S01]  /*0370*/  SHFL.IDX PT, R0, R0, RZ, 0x1f ;  /* 0x00001fff00007589 */ /* 0x000f6200000e0000 */
[----:B------:R-:W1:Y:S01]  /*0380*/  LDC R2, c[0x0][0x65c] ;  /* 0x00019700ff027b82 */ /* 0x000e620000000800 */
[----:B------:R-:W-:Y:S01]  /*0390*/  ELECT P0, URZ, PT ;  /* 0x00000000003f782f */ /* 0x000fe20003800000 */
[----:B------:R-:W-:Y:S01]  /*03a0*/  IMAD.MOV.U32 R5, RZ, RZ, RZ ;  /* 0x000000ffff057224 */ /* 0x000fe200078e00ff */
[----:B------:R-:W2:Y:S01]  /*03b0*/  S2R R4, SR_CTAID.X ;  /* 0x0000000000047919 */ /* 0x000ea20000002500 */
[----:B0-----:R-:W-:Y:S01]  /*03c0*/  UMOV UR4, 0x20 ;  /* 0x0000002000047882 */ /* 0x001fe20000000000 */
[----:B------:R-:W-:Y:S01]  /*03d0*/  NOP ;  /* 0x0000000000007918 */ /* 0x000fe20000000000 */
[----:B------:R-:W-:Y:S01]  /*03e0*/  NOP ;  /* 0x0000000000007918 */ /* 0x000fe20000000000 */
[----:B-----5:R-:W-:Y:S02]  /*03f0*/  ISETP.NE.OR P0, PT, R0, RZ, !P0 ;  /* 0x000000ff0000720c */ /* 0x020fe40004705670 */
[----:B-1----:R-:W-:Y:S01]  /*0400*/  ISETP.NE.AND P2, PT, R2, 0x1, PT ;  /* 0x000000010200780c */ /* 0x002fe20003f45270 */
[----:B------:R-:W0:Y:S10]  /*0410*/  S2R R0, SR_CTAID.Y ;  /* 0x0000000000007919 */ /* 0x000e340000002600 */
[----:B------:R-:W-:Y:S01]  /*0420*/  VOTEU.ALL UP0, P0 ;  /* 0x00000000003f7886 */ /* 0x000fe20000000000 */
[----:B------:R-:W-:Y:S01]  /*0430*/  VOTEU.ALL UP1, P0 ;  /* 0x00000000003f7886 */ /* 0x000fe20000020000 */
[----:B------:R-:W2:Y:S01]  /*0440*/  @P2 LDC R7, c[0x0][0x10] ;  /* 0x00000400ff072b82 */ /* 0x000ea20000000800 */
[----:B------:R-:W-:-:S02]  /*0450*/  @P2 IMAD.MOV.U32 R3, RZ, RZ, RZ ;  /* 0x000000ffff032224 */ /* 0x000fc400078e00ff */
[----:B------:R-:W-:Y:S01]  /*0460*/  @P2 IMAD.MOV.U32 R11, RZ, RZ, RZ ;  /* 0x000000ffff0b2224 */ /* 0x000fe200078e00ff */
[----:B------:R-:W-:Y:S01]  /*0470*/  @!UP0 UMOV UR6, 0x400 ;  /* 0x0000040000068882 */ /* 0x000fe20000000000 */
[----:B------:R-:W-:-:S04]  /*0480*/  @!UP0 UIADD3 UR4, -UR4, 0x100000, URZ ;  /* 0x0010000004048890 */ /* 0x000fc8000fffe13f */
[----:B------:R-:W-:Y:S02]  /*0490*/  @!UP0 USHF.L.U32 UR5, UR4, 0xb, URZ ;  /* 0x0000000b04058899 */ /* 0x000fe4000800063f */
[----:B------:R-:W-:Y:S01]  /*04a0*/  @!UP0 USHF.L.U32 UR4, UR4, 0x1, URZ ;  /* 0x0000000104048899 */ /* 0x000fe2000800063f */
[----:B------:R-:W1:Y:S08]  /*04b0*/  @!P2 LDC R9, c[0x0][0xc] ;  /* 0x00000300ff09ab82 */ /* 0x000e700000000800 */
[----:B------:R-:W5:Y:S01]  /*04c0*/  @!UP0 S2UR UR7, SR_CgaCtaId ;  /* 0x00000000000789c3 */ /* 0x000f620000008800 */
[----:B0-----:R-:W-:-:S04]  /*04d0*/  @P2 IMAD.MOV.U32 R2, RZ, RZ, R0 ;  /* 0x000000ffff022224 */ /* 0x001fc800078e0000 */
[----:B--2---:R-:W-:-:S04]  /*04e0*/  @P2 IMAD.WIDE.U32 R6, R4, R7, R2 ;  /* 0x0000000704062225 */ /* 0x004fc800078e0002 */
[----:B------:R-:W-:Y:S02]  /*04f0*/  @P2 IMAD.MOV.U32 R16, RZ, RZ, R6 ;  /* 0x000000ffff102224 */ /* 0x000fe400078e0006 */
[----:B------:R-:W-:Y:S02]  /*0500*/  @P2 IMAD.IADD R17, R7, 0x1, R11 ;  /* 0x0000000107112824 */ /* 0x000fe400078e020b */
[----:B-1----:R-:W-:-:S04]  /*0510*/  @!P2 IMAD.WIDE.U32 R2, R9, R0, R4 ;  /* 0x000000000902a225 */ /* 0x002fc800078e0004 */
[----:B------:R-:W-:Y:S02]  /*0520*/  @!P2 IMAD.MOV.U32 R16, RZ, RZ, R2 ;  /* 0x000000ffff10a224 */ /* 0x000fe400078e0002 */
[----:B------:R-:W-:Y:S01]  /*0530*/  @!P2 IMAD.MOV.U32 R17, RZ, RZ, R3 ;  /* 0x000000ffff11a224 */ /* 0x000fe200078e0003 */
[----:B-----5:R-:W-:Y:S02]  /*0540*/  @!UP0 ULEA UR6, UR7, UR6, 0x18 ;  /* 0x0000000607068291 */ /* 0x020fe4000f8ec03f */
[----:B------:R0:W-:Y:S01]  /*0550*/  STL [R1+0x404], R16 ;  /* 0x0004041001007387 */ /* 0x0001e20000100800 */
[----:B------:R-:W-:-:S03]  /*0560*/  VOTEU.ALL UP0, P0 ;  /* 0x00000000003f7886 */ /* 0x000fc60000000000 */
[----:B------:R0:W-:Y:S04]  /*0570*/  STL [R1+0x400], R17 ;  /* 0x0004001101007387 */ /* 0x0001e80000100800 */
[----:B------:R-:W1:Y:S02]  /*0580*/  FENCE.VIEW.ASYNC.S ;  /* 0x00000000000073c6 */ /* 0x000e640000000000 */
[----:B-1----:R0:W3:Y:S01]  /*0590*/  @!UP0 SYNCS.EXCH.64 URZ, [UR6+0x30], UR4 ;  /* 0x00003004063f85b2 */ /* 0x0020e20008000100 */
[----:B------:R0:W3:Y:S01]  /*05a0*/  @!UP1 SYNCS.EXCH.64 URZ, [UR6+0x38], UR4 ;  /* 0x00003804063f95b2 */ /* 0x0000e20008000100 */
[----:B------:R-:W-:Y:S01]  /*05b0*/  NOP ;  /* 0x0000000000007918 */ /* 0x000fe20000000000 */
[----:B---34-:R-:W-:Y:S06]  /*05c0*/  BAR.SYNC.DEFER_BLOCKING 0x0 ;  /* 0x0000000000007b1d */ /* 0x018fec0000010000 */
[----:B0-----:R-:W-:Y:S05]  /*05d0*/  @!P1 BRA `(.L_x_3) ;  /* 0x0000029c00789947 */ /* 0x001fea0003800000 */
[----:B------:R-:W-:-:S06]  /*05e0*/  UISETP.GT.U32.AND UP0, UPT, UR10, 0x1, UPT ;  /* 0x000000010a00788c */ /* 0x000fcc000bf04070 */
[----:B------:R-:W-:-:S13]  /*05f0*/  PLOP3.LUT P0, PT, PT, PT, UP0, 0x80, 0x0 ;  /* 0x000000000000781c */ /* 0x000fda0003f0f008 */
[----:B------:R-:W-:Y:S05]  /*0600*/  @P0 EXIT ;  /* 0x000000000000094d */ /* 0x000fea0003800000 */
[----:B------:R-:W-:Y:S01]  /*0610*/  ULDC.64 UR4, c[0x0][0x650] ;  /* 0x0001940000047ab9 */ /* 0x000fe20000000a00 */
[----:B------:R-:W-:Y:S01]  /*0620*/  UMOV UR41, 0xffffffff ;  /* 0xffffffff00297882 */ /* 0x000fe20000000000 */
[----:B------:R-:W-:Y:S01]  /*0630*/  ISETP.GE.U32.AND P0, PT, R16, UR4, PT ;  /* 0x0000000410007c0c */ /* 0x000fe2000bf06070 */
[----:B------:R-:W-:Y:S01]  /*0640*/  UMOV UR42, 0xffffffff ;  /* 0xffffffff002a7882 */ /* 0x000fe20000000000 */
[----:B------:R-:W-:Y:S01]  /*0650*/  UMOV UR43, 0xffffffff ;  /* 0xffffffff002b7882 */ /* 0x000fe20000000000 */
[----:B------:R-:W-:Y:S02]  /*0660*/  PRMT R6, RZ, 0x7610, R6 ;  /* 0x00007610ff067816 */ /* 0x000fe40000000006 */
[----:B------:R-:W-:-:S13]  /*0670*/  ISETP.GE.U32.AND.EX P0, PT, R17, UR5, PT, P0 ;  /* 0x0000000511007c0c */ /* 0x000fda000bf06100 */
[----:B------:R-:W-:Y:S05]  /*0680*/  @P0 BRA `(.L_x_4) ;  /* 0x00000004006c0947 */ /* 0x000fea0003800000 */
[----:B------:R-:W0:Y:S01]  /*0690*/  LDC.64 R12, c[0x0][0x628] ;  /* 0x00018a00ff0c7b82 */ /* 0x000e220000000a00 */
[----:B------:R-:W-:Y:S02]  /*06a0*/  IMAD.MOV.U32 R2, RZ, RZ, R16 ;  /* 0x000000ffff027224 */ /* 0x000fe400078e0010 */
[----:B------:R-:W-:-:S05]  /*06b0*/  IMAD.MOV.U32 R3, RZ, RZ, R17 ;  /* 0x000000ffff037224 */ /* 0x000fca00078e0011 */
[----:B------:R-:W1:Y:S08]  /*06c0*/  LDC R10, c[0x0][0x630] ;  /* 0x00018c00ff0a7b82 */ /* 0x000e700000000800 */
[----:B------:R-:W2:Y:S01]  /*06d0*/  LDC.64 R14, c[0x0][0x620] ;  /* 0x00018800ff0e7b82 */ /* 0x000ea20000000a00 */
[----:B0-----:R-:W-:-:S04]  /*06e0*/  ISETP.NE.U32.AND P0, PT, R12, RZ, PT ;  /* 0x000000ff0c00720c */ /* 0x001fc80003f05070 */
[----:B------:R-:W-:-:S13]  /*06f0*/  ISETP.NE.AND.EX P0, PT, R13, RZ, PT, P0 ;  /* 0x000000ff0d00720c */ /* 0x000fda0003f05300 */
[----:B-12---:R-:W-:Y:S05]  /*0700*/  @!P0 BRA `(.L_x_5) ;  /* 0x0000000000288947 */ /* 0x006fea0003800000 */
[----:B------:R-:W0:Y:S02]  /*0710*/  LDC R9, c[0x0][0x634] ;  /* 0x00018d00ff097b82 */ /* 0x000e240000000800 */
[----:B0-----:R-:W-:-:S05]  /*0720*/  IADD3 R9, P0, R16, R9, RZ ;  /* 0x0000000910097210 */ /* 0x001fca0007f1e0ff */
[----:B------:R-:W-:-:S04]  /*0730*/  IMAD.X R11, RZ, RZ, R17, P0 ;  /* 0x000000ffff0b7224 */ /* 0x000fc800000e0611 */
[----:B------:R-:W-:-:S04]  /*0740*/  IMAD.WIDE.U32 R2, R11, R12, RZ ;  /* 0x0000000c0b027225 */ /* 0x000fc800078e00ff */
[----:B------:R-:W-:-:S04]  /*0750*/  IMAD.WIDE.U32 R6, P0, R9, R13, R2 ;  /* 0x0000000d09067225 */ /* 0x000fc80007800002 */
[----:B------:R-:W-:-:S04]  /*0760*/  IMAD.WIDE.U32 R2, R9, R12, RZ ;  /* 0x0000000c09027225 */ /* 0x000fc800078e00ff */
[----:B------:R-:W-:Y:S01]  /*0770*/  IMAD.X R9, RZ, RZ, RZ, P0 ;  /* 0x000000ffff097224 */ /* 0x000fe200000e06ff */
[----:B------:R-:W-:Y:S01]  /*0780*/  IADD3 RZ, P0, R3, R6, RZ ;  /* 0x0000000603ff7210 */ /* 0x000fe20007f1e0ff */
[----:B------:R-:W-:-:S04]  /*0790*/  IMAD.MOV.U32 R8, RZ, RZ, R7 ;  /* 0x000000ffff087224 */ /* 0x000fc800078e0007 */
[----:B------:R-:W-:-:S08]  /*07a0*/  IMAD.WIDE.U32.X R2, R11, R13, R8, P0 ;  /* 0x0000000d0b027225 */ /* 0x000fd000000e0408 */
.L_x_5:
[-CC-:B------:R-:W-:Y:S01]  /*07b0*/  SHF.R.U64 R22, R2, R10.reuse, R3.reuse ;  /* 0x0000000a02167219 */ /* 0x180fe20000001203 */
[----:B------:R-:W0:Y:S01]  /*07c0*/  LDC.64 R18, c[0x0][0x640] ;  /* 0x00019000ff127b82 */ /* 0x000e220000000a00 */
[----:B------:R-:W-:Y:S01]  /*07d0*/  SHF.R.U32.HI R2, RZ, R10, R3 ;  /* 0x0000000aff027219 */ /* 0x000fe20000011603 */
[----:B------:R-:W-:Y:S01]  /*07e0*/  ULDC UR4, c[0x0][0x150] ;  /* 0x0000540000047ab9 */ /* 0x000fe20000000800 */
[----:B------:R-:W-:Y:S01]  /*07f0*/  IADD3 R9, P0, RZ, -R22, RZ ;  /* 0x80000016ff097210 */ /* 0x000fe20007f1e0ff */
[----:B------:R-:W-:Y:S01]  /*0800*/  IMAD.MOV.U32 R3, RZ, RZ, R17 ;  /* 0x000000ffff037224 */ /* 0x000fe200078e0011 */
[----:B------:R-:W-:-:S03]  /*0810*/  I2FP.F32.U32 R5, R4 ;  /* 0x0000000400057245 */ /* 0x000fc60000201000 */
[----:B------:R-:W1:Y:S01]  /*0820*/  LDC R8, c[0x0][0x618] ;  /* 0x00018600ff087b82 */ /* 0x000e620000000800 */
[----:B------:R-:W-:Y:S02]  /*0830*/  IMAD.X R11, RZ, RZ, ~R2, P0 ;  /* 0x000000ffff0b7224 */ /* 0x000fe400000e0e02 */
[----:B------:R-:W-:Y:S01]  /*0840*/  FMUL R5, R5, UR4 ;  /* 0x0000000405057c20 */ /* 0x000fe20008400000 */
[----:B------:R-:W-:Y:S01]  /*0850*/  IMAD.MOV.U32 R2, RZ, RZ, R16 ;  /* 0x000000ffff027224 */ /* 0x000fe200078e0010 */
[----:B------:R-:W-:Y:S01]  /*0860*/  ULDC UR4, c[0x0][0x154] ;  /* 0x0000550000047ab9 */ /* 0x000fe20000000800 */
[-C--:B------:R-:W-:Y:S02]  /*0870*/  IMAD R6, R11, R14.reuse, RZ ;  /* 0x0000000e0b067224 */ /* 0x080fe400078e02ff */
[C---:B------:R-:W-:Y:S01]  /*0880*/  IMAD.WIDE.U32 R2, R9.reuse, R14, R2 ;  /* 0x0000000e09027225 */ /* 0x040fe200078e0002 */
[----:B------:R-:W2:Y:S01]  /*0890*/  LDC R7, c[0x0][0x144] ;  /* 0x00005100ff077b82 */ /* 0x000ea20000000800 */
[----:B------:R-:W3:Y:S02]  /*08a0*/  F2I.U32.TRUNC.NTZ R5, R5 ;  /* 0x0000000500057305 */ /* 0x000ee4000020f000 */
[----:B------:R-:W-:-:S04]  /*08b0*/  IMAD R9, R9, R15, R6 ;  /* 0x0000000f09097224 */ /* 0x000fc800078e0206 */
[----:B------:R-:W-:Y:S01]  /*08c0*/  IMAD.IADD R3, R3, 0x1, R9 ;  /* 0x0000000103037824 */ /* 0x000fe200078e0209 */
[----:B------:R-:W4:Y:S01]  /*08d0*/  LDC R10, c[0x0][0x608] ;  /* 0x00018200ff0a7b82 */ /* 0x000f220000000800 */
[----:B0-----:R-:W-:-:S04]  /*08e0*/  ISETP.NE.U32.AND P0, PT, R18, RZ, PT ;  /* 0x000000ff1200720c */ /* 0x001fc80003f05070 */
[----:B------:R-:W-:-:S03]  /*08f0*/  ISETP.NE.AND.EX P0, PT, R19, RZ, PT, P0 ;  /* 0x000000ff1300720c */ /* 0x000fc60003f05300 */
[----:B------:R-:W0:Y:S01]  /*0900*/  LDC R15, c[0x0][0x658] ;  /* 0x00019600ff0f7b82 */ /* 0x000e220000000800 */
[----:B-1----:R-:W-:Y:S01]  /*0910*/  SHF.R.U64 R12, R2, R8, R3 ;  /* 0x00000008020c7219 */ /* 0x002fe20000001203 */
[----:B---3--:R-:W-:Y:S01]  /*0920*/  IMAD.MOV R6, RZ, RZ, -R5 ;  /* 0x000000ffff067224 */ /* 0x008fe200078e0a05 */
[----:B------:R-:W-:Y:S02]  /*0930*/  I2FP.F32.U32 R2, R0 ;  /* 0x0000000000027245 */ /* 0x000fe40000201000 */
[----:B------:R-:W-:-:S03]  /*0940*/  SHF.R.U32.HI R5, RZ, R8, R3 ;  /* 0x00000008ff057219 */ /* 0x000fc60000011603 */
[----:B------:R-:W1:Y:S01]  /*0950*/  LDC R13, c[0x0][0x148] ;  /* 0x00005200ff0d7b82 */ /* 0x000e620000000800 */
[----:B--2---:R-:W-:Y:S02]  /*0960*/  IMAD R8, R7, R6, R4 ;  /* 0x0000000607087224 */ /* 0x004fe400078e0204 */
[----:B------:R-:W-:Y:S01]  /*0970*/  FMUL R3, R2, UR4 ;  /* 0x0000000402037c20 */ /* 0x000fe20008400000 */
[----:B------:R-:W-:Y:S02]  /*0980*/  IMAD.MOV.U32 R2, RZ, RZ, -0x1 ;  /* 0xffffffffff027424 */ /* 0x000fe400078e00ff */
[----:B------:R-:W-:Y:S01]  /*0990*/  IMAD.MOV.U32 R6, RZ, RZ, 0x1 ;  /* 0x00000001ff067424 */ /* 0x000fe200078e00ff */
[----:B------:R2:W3:Y:S01]  /*09a0*/  F2I.U32.TRUNC.NTZ R11, R3 ;  /* 0x00000003000b7305 */ /* 0x0004e2000020f000 */
[----:B------:R-:W1:Y:S01]  /*09b0*/  LDC R17, c[0x0][0x600] ;  /* 0x00018000ff117b82 */ /* 0x000e620000000800 */
[-CC-:B----4-:R-:W-:Y:S02]  /*09c0*/  SHF.R.U64 R23, R12, R10.reuse, R5.reuse ;  /* 0x0000000a0c177219 */ /* 0x190fe40000001205 */
[----:B------:R-:W-:-:S05]  /*09d0*/  SHF.R.U32.HI R4, RZ, R10, R5 ;  /* 0x0000000aff047219 */ /* 0x000fca0000011605 */
[----:B------:R-:W4:Y:S01]  /*09e0*/  LDC R14, c[0x0][0x648] ;  /* 0x00019200ff0e7b82 */ /* 0x000f220000000800 */
[-CC-:B0-----:R-:W-:Y:S02]  /*09f0*/  SHF.R.U64 R20, R23, R15.reuse, R4.reuse ;  /* 0x0000000f17147219 */ /* 0x181fe40000001204 */
[-C--:B------:R-:W-:Y:S02]  /*0a00*/  SHF.L.U32 R2, R2, R15.reuse, RZ ;  /* 0x0000000f02027219 */ /* 0x080fe400000006ff */
[-C--:B------:R-:W-:Y:S02]  /*0a10*/  SHF.R.U32.HI R4, RZ, R15.reuse, R4 ;  /* 0x0000000fff047219 */ /* 0x080fe40000011604 */
[----:B------:R-:W-:Y:S01]  /*0a20*/  LOP3.LUT R10, RZ, R2, RZ, 0x33, !PT ;  /* 0x00000002ff0a7212 */ /* 0x000fe200078e33ff */
[----:B------:R-:W0:Y:S01]  /*0a30*/  LDC R21, c[0x0][0x638] ;  /* 0x00018e00ff157b82 */ /* 0x000e220000000800 */
[----:B------:R-:W-:Y:S01]  /*0a40*/  SHF.L.U32 R9, R6, R15, RZ ;  /* 0x0000000f06097219 */ /* 0x000fe200000006ff */
[----:B------:R-:W-:-:S02]  /*0a50*/  IMAD.MOV.U32 R2, RZ, RZ, R20 ;  /* 0x000000ffff027224 */ /* 0x000fc400078e0014 */
[----:B--2---:R-:W-:-:S04]  /*0a60*/  IMAD.MOV.U32 R3, RZ, RZ, R4 ;  /* 0x000000ffff037224 */ /* 0x004fc800078e0004 */
[----:B------:R-:W2:Y:S01]  /*0a70*/  LDC R16, c[0x0][0x610] ;  /* 0x00018400ff107b82 */ /* 0x000ea20000000800 */
[----:B---3--:R-:W-:Y:S05]  /*0a80*/  @!P0 BRA `(.L_x_6) ;  /* 0x0000000000288947 */ /* 0x008fea0003800000 */
[----:B------:R-:W3:Y:S02]  /*0a90*/  LDC R7, c[0x0][0x64c] ;  /* 0x00019300ff077b82 */ /* 0x000ee40000000800 */
[----:B---3--:R-:W-:-:S05]  /*0aa0*/  IADD3 R7, P0, R20, R7, RZ ;  /* 0x0000000714077210 */ /* 0x008fca0007f1e0ff */
        /* <DEDUP_REMOVED lines=8> */
.L_x_6:
[----:B----4-:R-:W-:Y:S01]  /*0b30*/  SHF.R.U64 R2, R2, R14, R3 ;  /* 0x0000000e02027219 */ /* 0x010fe20000001203 */
[----:B-1----:R-:W-:Y:S01]  /*0b40*/  VIADD R3, R17, 0xffffffff ;  /* 0xffffffff11037836 */ /* 0x002fe20000000000 */
[----:B------:R-:W-:Y:S01]  /*0b50*/  LOP3.LUT R10, R23, R10, RZ, 0xc0, !PT ;  /* 0x0000000a170a7212 */ /* 0x000fe200078ec0ff */
[----:B------:R-:W-:Y:S01]  /*0b60*/  IMAD.MOV R11, RZ, RZ, -R11 ;  /* 0x000000ffff0b7224 */ /* 0x000fe200078e0a0b */
[----:B------:R-:W-:Y:S01]  /*0b70*/  R2UR UR43, R22 ;  /* 0x00000000162b72ca */ /* 0x000fe200000e0000 */
[----:B------:R-:W-:Y:S01]  /*0b80*/  IMAD.MOV R4, RZ, RZ, -R2 ;  /* 0x000000ffff047224 */ /* 0x000fe200078e0a02 */
[----:B------:R-:W-:Y:S01]  /*0b90*/  LOP3.LUT R3, R12, R3, RZ, 0xc0, !PT ;  /* 0x000000030c037212 */ /* 0x000fe200078ec0ff */
[----:B------:R-:W-:Y:S02]  /*0ba0*/  @P2 IMAD R8, R13, R11, R0 ;  /* 0x0000000b0d082224 */ /* 0x000fe400078e0200 */
[----:B------:R-:W-:Y:S02]  /*0bb0*/  IMAD R9, R9, R2, R10 ;  /* 0x0000000209097224 */ /* 0x000fe400078e020a */
[----:B0-----:R-:W-:-:S02]  /*0bc0*/  IMAD R0, R4, R21, R20 ;  /* 0x0000001504007224 */ /* 0x001fc400078e0214 */
[----:B--2---:R-:W-:Y:S02]  /*0bd0*/  IMAD R8, R9, R16, R8 ;  /* 0x0000001009087224 */ /* 0x004fe400078e0208 */
[----:B------:R-:W-:Y:S02]  /*0be0*/  IMAD R3, R0, R17, R3 ;  /* 0x0000001100037224 */ /* 0x000fe400078e0203 */
[----:B------:R-:W-:-:S03]  /*0bf0*/  IMAD.MOV.U32 R6, RZ, RZ, 0x1 ;  /* 0x00000001ff067424 */ /* 0x000fc600078e00ff */
[----:B------:R-:W-:Y:S02]  /*0c00*/  SEL R0, R3, R8, !P2 ;  /* 0x0000000803007207 */ /* 0x000fe40005000000 */
[----:B------:R-:W-:Y:S02]  /*0c10*/  SEL R8, R8, R3, !P2 ;  /* 0x0000000308087207 */ /* 0x000fe40005000000 */
[----:B------:R-:W-:Y:S02]  /*0c20*/  R2UR UR42, R0 ;  /* 0x00000000002a72ca */ /* 0x000fe400000e0000 */
[----:B------:R-:W-:-:S15]  /*0c30*/  R2UR UR41, R8 ;  /* 0x00000000082972ca */ /* 0x000fde00000e0000 */
.L_x_4:
[----:B------:R-:W-:-:S08]  /*0c40*/  NOP ;  /* 0x0000000000007918 */ /* 0x000fd00000000000 */
[----:B------:R-:W0:Y:S02]  /*0c50*/  USETMAXREG.TRY_ALLOC.CTAPOOL UP0, 0xf0 ;  /* 0x000000f0000079c8 */ /* 0x000e240008000600 */
[----:B0-----:R-:W-:-:S13]  /*0c60*/  PLOP3.LUT P0, PT, PT, PT, UP0, 0x80, 0x0 ;  /* 0x000000000000781c */ /* 0x001fda0003f0f008 */
[----:B------:R-:W-:Y:S05]  /*0c70*/  @!P0 BRA `(.L_x_4) ;  /* 0xfffffffc00f08947 */ /* 0x000fea000383ffff */
[----:B------:R-:W-:Y:S01]  /*0c80*/  ULDC.64 UR4, c[0x0][0x598] ;  /* 0x0001660000047ab9 */ /* 0x000fe20000000a00 */
[----:B------:R-:W-:Y:S01]  /*0c90*/  ULDC.64 UR36, c[0x0][0x208] ;  /* 0x0000820000247ab9 */ /* 0x000fe20000000a00 */
[----:B------:R-:W-:-:S04]  /*0ca0*/  ISETP.NE.U32.AND P0, PT, RZ, UR4, PT ;  /* 0x00000004ff007c0c */ /* 0x000fc8000bf05070 */
[----:B------:R-:W-:-:S13]  /*0cb0*/  ISETP.NE.AND.EX P0, PT, RZ, UR5, PT, P0 ;  /* 0x00000005ff007c0c */ /* 0x000fda000bf05300 */
[----:B------:R-:W-:Y:S05]  /*0cc0*/  @!P0 BRA `(.L_x_7) ;  /* 0x00000000001c8947 */ /* 0x000fea0003800000 */
[----:B------:R-:W0:Y:S02]  /*0cd0*/  LDC.64 R2, c[0x0][0x598] ;  /* 0x00016600ff027b82 */ /* 0x000e240000000a00 */
[----:B0-----:R-:W2:Y:S02]  /*0ce0*/  LDG.E.64 R2, desc[UR36][R2.64] ;  /* 0x0000002402027981 */ /* 0x001ea4000c1e1b00 */
[----:B--2---:R-:W-:-:S04]  /*0cf0*/  ISETP.NE.U32.AND P0, PT, R2, RZ, PT ;  /* 0x000000ff0200720c */ /* 0x004fc80003f05070 */
[----:B------:R-:W-:-:S13]  /*0d00*/  ISETP.NE.AND.EX P0, PT, R3, RZ, PT, P0 ;  /* 0x000000ff0300720c */ /* 0x000fda0003f05300 */
[----:B------:R-:W-:Y:S05]  /*0d10*/  @!P0 BRA `(.L_x_7) ;  /* 0x0000000000088947 */ /* 0x000fea0003800000 */
[----:B------:R0:W5:Y:S01]  /*0d20*/  LD.E R2, desc[UR36][R2.64] ;  /* 0x0000002402027980 */ /* 0x000162000c101900 */
[----:B------:R-:W-:Y:S05]  /*0d30*/  BRA `(.L_x_8) ;  /* 0x0000000000247947 */ /* 0x000fea0003800000 */
.L_x_7:
[----:B------:R-:W-:Y:S02]  /*0d40*/  ULDC.64 UR4, c[0x0][0x588] ;  /* 0x0001620000047ab9 */ /* 0x000fe40000000a00 */
[----:B------:R-:W-:-:S04]  /*0d50*/  ISETP.NE.U32.AND P0, PT, RZ, UR4, PT ;  /* 0x00000004ff007c0c */ /* 0x000fc8000bf05070 */
[----:B------:R-:W-:-:S13]  /*0d60*/  ISETP.NE.AND.EX P0, PT, RZ, UR5, PT, P0 ;  /* 0x00000005ff007c0c */ /* 0x000fda000bf05300 */
[----:B------:R-:W-:Y:S05]  /*0d70*/  @!P0 BRA `(.L_x_9) ;  /* 0x00000000000c8947 */ /* 0x000fea0003800000 */
[----:B------:R-:W0:Y:S02]  /*0d80*/  LDC.64 R2, c[0x0][0x588] ;  /* 0x00016200ff027b82 */ /* 0x000e240000000a00 */
[----:B0-----:R1:W5:Y:S01]  /*0d90*/  LDG.E R2, desc[UR36][R2.64] ;  /* 0x0000002402027981 */ /* 0x001362000c1e1900 */
[----:B------:R-:W-:Y:S05]  /*0da0*/  BRA `(.L_x_8) ;  /* 0x0000000000087947 */ /* 0x000fea0003800000 */
.L_x_9:
[----:B------:R-:W-:Y:S02]  /*0db0*/  ULDC UR4, c[0x0][0x580] ;  /* 0x0001600000047ab9 */ /* 0x000fe40000000800 */
[----:B------:R-:W-:-:S07]  /*0dc0*/  IMAD.U32 R2, RZ, RZ, UR4 ;  /* 0x00000004ff027e24 */ /* 0x000fce000f8e00ff */
.L_x_8:
[----:B------:R-:W-:Y:S02]  /*0dd0*/  ULDC.64 UR4, c[0x0][0x5a0] ;  /* 0x0001680000047ab9 */ /* 0x000fe40000000a00 */
[----:B------:R-:W-:-:S04]  /*0de0*/  ISETP.NE.U32.AND P0, PT, RZ, UR4, PT ;  /* 0x00000004ff007c0c */ /* 0x000fc8000bf05070 */
[----:B------:R-:W-:-:S13]  /*0df0*/  ISETP.NE.AND.EX P0, PT, RZ, UR5, PT, P0 ;  /* 0x00000005ff007c0c */ /* 0x000fda000bf05300 */
[----:B------:R-:W-:Y:S05]  /*0e00*/  @!P0 BRA `(.L_x_10) ;  /* 0x00000000001c8947 */ /* 0x000fea0003800000 */
[----:B------:R-:W2:Y:S02]  /*0e10*/  LDC.64 R4, c[0x0][0x5a0] ;  /* 0x00016800ff047b82 */ /* 0x000ea40000000a00 */
[----:B--2---:R-:W2:Y:S02]  /*0e20*/  LDG.E.64 R4, desc[UR36][R4.64] ;  /* 0x0000002404047981 */ /* 0x004ea4000c1e1b00 */
[----:B--2---:R-:W-:-:S04]  /*0e30*/  ISETP.NE.U32.AND P0, PT, R4, RZ, PT ;  /* 0x000000ff0400720c */ /* 0x004fc80003f05070 */
[----:B------:R-:W-:-:S13]  /*0e40*/  ISETP.NE.AND.EX P0, PT, R5, RZ, PT, P0 ;  /* 0x000000ff0500720c */ /* 0x000fda0003f05300 */
[----:B------:R-:W-:Y:S05]  /*0e50*/  @!P0 BRA `(.L_x_10) ;  /* 0x0000000000088947 */ /* 0x000fea0003800000 */
[----:B------:R2:W5:Y:S01]  /*0e60*/  LD.E R16, desc[UR36][R4.64] ;  /* 0x0000002404107980 */ /* 0x000562000c101900 */
[----:B------:R-:W-:Y:S05]  /*0e70*/  BRA `(.L_x_11) ;  /* 0x0000000000247947 */ /* 0x000fea0003800000 */
.L_x_10:
[----:B------:R-:W-:Y:S02]  /*0e80*/  ULDC.64 UR4, c[0x0][0x590] ;  /* 0x0001640000047ab9 */ /* 0x000fe40000000a00 */
[----:B------:R-:W-:-:S04]  /*0e90*/  ISETP.NE.U32.AND P0, PT, RZ, UR4, PT ;  /* 0x00000004ff007c0c */ /* 0x000fc8000bf05070 */
[----:B------:R-:W-:-:S13]  /*0ea0*/  ISETP.NE.AND.EX P0, PT, RZ, UR5, PT, P0 ;  /* 0x00000005ff007c0c */ /* 0x000fda000bf05300 */
[----:B------:R-:W-:Y:S05]  /*0eb0*/  @!P0 BRA `(.L_x_12) ;  /* 0x00000000000c8947 */ /* 0x000fea0003800000 */
[----:B------:R-:W2:Y:S02]  /*0ec0*/  LDC.64 R16, c[0x0][0x590] ;  /* 0x00016400ff107b82 */ /* 0x000ea40000000a00 */
[----:B--2---:R3:W5:Y:S01]  /*0ed0*/  LDG.E R16, desc[UR36][R16.64] ;  /* 0x0000002410107981 */ /* 0x004762000c1e1900 */
[----:B------:R-:W-:Y:S05]  /*0ee0*/  BRA `(.L_x_11) ;  /* 0x0000000000087947 */ /* 0x000fea0003800000 */
.L_x_12:
[----:B------:R-:W-:Y:S02]  /*0ef0*/  ULDC UR4, c[0x0][0x584] ;  /* 0x0001610000047ab9 */ /* 0x000fe40000000800 */
[----:B------:R-:W-:-:S07]  /*0f00*/  IMAD.U32 R16, RZ, RZ, UR4 ;  /* 0x00000004ff107e24 */ /* 0x000fce000f8e00ff */
.L_x_11:
[----:B------:R-:W-:-:S13]  /*0f10*/  LOP3.LUT P0, RZ, R6, 0xff, RZ, 0xc0, !PT ;  /* 0x000000ff06ff7812 */ /* 0x000fda000780c0ff */
[----:B------:R-:W-:Y:S05]  /*0f20*/  @!P0 EXIT ;  /* 0x000000000000894d */ /* 0x000fea0003800000 */
[----:B------:R-:W-:Y:S01]  /*0f30*/  ULDC UR4, c[0x0][0x28c] ;  /* 0x0000a30000047ab9 */ /* 0x000fe20000000800 */
[----:B------:R-:W-:Y:S01]  /*0f40*/  UMOV UR38, URZ ;  /* 0x0000003f00267c82 */ /* 0x000fe20008000000 */
[----:B------:R-:W-:Y:S01]  /*0f50*/  UIADD3 UR4, UR4, 0x3f, URZ ;  /* 0x0000003f04047890 */ /* 0x000fe2000fffe03f */
[----:B------:R-:W-:-:S03]  /*0f60*/  UMOV UR39, URZ ;  /* 0x0000003f00277c82 */ /* 0x000fc60008000000 */
[----:B------:R-:W-:-:S04]  /*0f70*/  USHF.R.S32.HI UR5, URZ, 0x1f, UR4 ;  /* 0x0000001f3f057899 */ /* 0x000fc80008011404 */
[----:B------:R-:W-:-:S04]  /*0f80*/  ULEA.HI UR5, UR5, UR4, URZ, 0x6 ;  /* 0x0000000405057291 */ /* 0x000fc8000f8f303f */
[----:B------:R-:W-:-:S12]  /*0f90*/  USHF.R.S32.HI UR44, URZ, 0x6, UR5 ;  /* 0x000000063f2c7899 */ /* 0x000fd80008011405 */
.L_x_298:
[----:B----4-:R-:W4:Y:S01]  /*0fa0*/  S2R R0, SR_TID.X ;  /* 0x0000000000007919 */ /* 0x010f220000002100 */
[----:B------:R-:W0:Y:S01]  /*0fb0*/  S2UR UR6, SR_CgaCtaId ;  /* 0x00000000000679c3 */ /* 0x000e220000008800 */
[----:B------:R-:W-:Y:S02]  /*0fc0*/  UMOV UR45, 0x400 ;  /* 0x00000400002d7882 */ /* 0x000fe40000000000 */
[----:B0-----:R-:W-:Y:S01]  /*0fd0*/  ULEA UR45, UR6, UR45, 0x18 ;  /* 0x0000002d062d7291 */ /* 0x001fe2000f8ec03f */
[----:B----4-:R-:W-:-:S04]  /*0fe0*/  LOP3.LUT R0, R0, 0x80, RZ, 0xc0, !PT ;  /* 0x0000008000007812 */ /* 0x010fc800078ec0ff */
[----:B------:R-:W-:-:S06]  /*0ff0*/  SHF.R.U32.HI R0, RZ, 0x7, R0 ;  /* 0x00000007ff007819 */ /* 0x000fcc0000011600 */
[----:B------:R-:W0:Y:S02]  /*1000*/  SHFL.IDX PT, R0, R0, RZ, 0x1f ;  /* 0x00001fff00007589 */ /* 0x000e2400000e0000 */
[----:B0-----:R-:W-:-:S13]  /*1010*/  R2UR UR4, R0 ;  /* 0x00000000000472ca */ /* 0x001fda00000e0000 */
[----:B------:R-:W-:-:S04]  /*1020*/  ULEA.HI UR5, UR4, UR4, URZ, 0x1 ;  /* 0x0000000404057291 */ /* 0x000fc8000f8f083f */
[----:B------:R-:W-:-:S04]  /*1030*/  ULOP3.LUT UR5, UR5, 0x7fffe, URZ, 0xc0, !UPT ;  /* 0x0007fffe05057892 */ /* 0x000fc8000f8ec03f */
[----:B------:R-:W-:-:S03]  /*1040*/  UIADD3 UR5, UR4, -UR5, URZ ;  /* 0x8000000504057290 */ /* 0x000fc6000fffe03f */
[----:B------:R-:W-:Y:S01]  /*1050*/  ULDC UR4, c[0x0][0x28c] ;  /* 0x0000a30000047ab9 */ /* 0x000fe20000000800 */
[----:B------:R-:W-:Y:S01]  /*1060*/  ULEA UR5, UR5, UR45, 0xd ;  /* 0x0000002d05057291 */ /* 0x000fe2000f8e683f */
[----:B------:R-:W-:-:S03]  /*1070*/  ISETP.LT.AND P0, PT, RZ, UR4, PT ;  /* 0x00000004ff007c0c */ /* 0x000fc6000bf01270 */
[----:B------:R-:W-:-:S04]  /*1080*/  UIADD3 UR5, UR5, 0x100, URZ ;  /* 0x0000010005057890 */ /* 0x000fc8000fffe03f */
[----:B------:R-:W-:-:S04]  /*1090*/  USHF.R.U32.HI UR5, URZ, 0x4, UR5 ;  /* 0x000000043f057899 */ /* 0x000fc80008011605 */
[----:B------:R-:W-:Y:S02]  /*10a0*/  ULOP3.LUT UR46, UR5, 0x3fff, URZ, 0xc0, !UPT ;  /* 0x00003fff052e7892 */ /* 0x000fe4000f8ec03f */
[----:B---3--:R-:W-:Y:S10]  /*10b0*/  @P0 BRA `(.L_x_13) ;  /* 0x0000000000400947 */ /* 0x008ff40003800000 */
[----:B------:R-:W-:Y:S01]  /*10c0*/  MOV R0, 0x0 ;  /* 0x0000000000007802 */ /* 0x000fe20000000f00 */
[----:B------:R-:W-:Y:S01]  /*10d0*/  ULDC.64 UR4, c[0x4][0x68] ;  /* 0x01001a0000047ab9 */ /* 0x000fe20000000a00 */
[----:B------:R-:W-:Y:S01]  /*10e0*/  ULDC.64 UR6, c[0x4][0x8] ;  /* 0x0100020000067ab9 */ /* 0x000fe20000000a00 */
[----:B--2---:R-:W-:Y:S01]  /*10f0*/  IMAD.U32 R4, RZ, RZ, UR4 ;  /* 0x00000004ff047e24 */ /* 0x004fe2000f8e00ff */
[----:B------:R0:W2:Y:S01]  /*1100*/  LDC.64 R14, c[0x4][R0] ;  /* 0x01000000000e7b82 */ /* 0x0000a20000000a00 */
[----:B------:R-:W-:Y:S01]  /*1110*/  IMAD.U32 R5, RZ, RZ, UR5 ;  /* 0x00000005ff057e24 */ /* 0x000fe2000f8e00ff */
[----:B------:R-:W-:Y:S01]  /*1120*/  ULDC.64 UR4, c[0x4][0x70] ;  /* 0x01001c0000047ab9 */ /* 0x000fe20000000a00 */
[----:B------:R-:W-:Y:S01]  /*1130*/  IMAD.U32 R10, RZ, RZ, UR6 ;  /* 0x00000006ff0a7e24 */ /* 0x000fe2000f8e00ff */
[----:B------:R-:W-:Y:S01]  /*1140*/  MOV R6, UR4 ;  /* 0x0000000400067c02 */ /* 0x000fe20008000f00 */
[----:B------:R-:W-:Y:S02]  /*1150*/  IMAD.U32 R7, RZ, RZ, UR5 ;  /* 0x00000005ff077e24 */ /* 0x000fe4000f8e00ff */
[----:B------:R-:W-:-:S02]  /*1160*/  IMAD.U32 R11, RZ, RZ, UR7 ;  /* 0x00000007ff0b7e24 */ /* 0x000fc4000f8e00ff */
[----:B------:R-:W-:Y:S02]  /*1170*/  IMAD.MOV.U32 R8, RZ, RZ, 0x1e1 ;  /* 0x000001e1ff087424 */ /* 0x000fe400078e00ff */
[----:B------:R-:W-:Y:S02]  /*1180*/  IMAD.MOV.U32 R12, RZ, RZ, 0x1 ;  /* 0x00000001ff0c7424 */ /* 0x000fe400078e00ff */
[----:B0-----:R-:W-:-:S07]  /*1190*/  IMAD.MOV.U32 R13, RZ, RZ, RZ ;  /* 0x000000ffff0d7224 */ /* 0x001fce00078e00ff */
[----:B------:R-:W-:-:S07]  /*11a0*/  LEPC R20, `(.L_x_13) ;  /* 0x000000001014794e */ /* 0x000fce0000000000 */
[----:B-123-5:R-:W-:Y:S05]  /*11b0*/  CALL.ABS.NOINC R14 ;  /* 0x000000000e007343 */ /* 0x02efea0003c00000 */
.L_x_13:
[----:B------:R-:W-:-:S06]  /*11c0*/  ULOP3.LUT UR4, UR40, 0x1, URZ, 0xfc, !UPT ;  /* 0x0000000128047892 */ /* 0x000fcc000f8efc3f */
[----:B------:R-:W-:-:S05]  /*11d0*/  IMAD.U32 R0, RZ, RZ, UR4 ;  /* 0x00000004ff007e24 */ /* 0x000fca000f8e00ff */
[----:B------:R-:W-:-:S13]  /*11e0*/  ISETP.NE.AND P0, PT, R0, 0x3, PT ;  /* 0x000000030000780c */ /* 0x000fda0003f05270 */
[----:B------:R-:W-:Y:S05]  /*11f0*/  @!P0 BRA `(.L_x_14) ;  /* 0x0000000000048947 */ /* 0x000fea0003800000 */
[----:B------:R-:W-:Y:S01]  /*1200*/  BPT.TRAP 0x1 ;  /* 0x000000040000795c */ /* 0x000fe20000300000 */
.L_x_14:
[----:B-1----:R-:W-:Y:S02]  /*1210*/  IMAD.U32 R3, RZ, RZ, UR39 ;  /* 0x00000027ff037e24 */ /* 0x002fe4000f8e00ff */
[----:B------:R-:W-:-:S03]  /*1220*/  IMAD.U32 R0, RZ, RZ, UR38 ;  /* 0x00000026ff007e24 */ /* 0x000fc6000f8e00ff */
[----:B------:R-:W-:Y:S02]  /*1230*/  LEA R3, R3, UR45, 0x3 ;  /* 0x0000002d03037c11 */ /* 0x000fe4000f8e18ff */
[----:B------:R-:W-:-:S04]  /*1240*/  SHF.L.U32 R0, R0, 0x1f, RZ ;  /* 0x0000001f00007819 */ /* 0x000fc800000006ff */
[----:B------:R0:W1:Y:S01]  /*1250*/  SYNCS.PHASECHK.TRANS64.TRYWAIT P1, [R3+URZ], R0 ;  /* 0x00000000030075a7 */ /* 0x000062000802017f */
[----:B------:R-:W-:Y:S05]  /*1260*/  @!P0 BRA `(.L_x_15) ;  /* 0x0000000000048947 */ /* 0x000fea0003800000 */
[----:B------:R-:W-:Y:S01]  /*1270*/  BPT.TRAP 0x1 ;  /* 0x000000040000795c */ /* 0x000fe20000300000 */
.L_x_15:
[----:B-1----:R-:W-:Y:S05]  /*1280*/  @P1 BRA `(.L_x_16) ;  /* 0x0000000000081947 */ /* 0x002fea0003800000 */
[----:B------:R-:W1:Y:S02]  /*1290*/  SYNCS.PHASECHK.TRANS64.TRYWAIT P1, [R3+URZ], R0 ;  /* 0x00000000030075a7 */ /* 0x000e64000802017f */
[----:B-1----:R-:W-:Y:S05]  /*12a0*/  @!P1 BRA `(.L_x_17) ;  /* 0x000002a400c49947 */ /* 0x002fea0003800000 */
.L_x_16:
[----:B------:R-:W-:-:S04]  /*12b0*/  UISETP.LT.AND UP0, UPT, UR44, 0x1, UPT ;  /* 0x000000012c00788c */ /* 0x000fc8000bf01270 */
[----:B------:R-:W-:-:S04]  /*12c0*/  USEL UR4, UR44, 0x1, UP0 ;  /* 0x000000012c047887 */ /* 0x000fc80008000000 */
[----:B------:R-:W-:-:S06]  /*12d0*/  UIADD3 UR4, UR44, -UR4, URZ ;  /* 0x800000042c047290 */ /* 0x000fcc000fffe03f */
[----:B01----:R-:W-:Y:S02]  /*12e0*/  IMAD.U32 R0, RZ, RZ, UR4 ;  /* 0x00000004ff007e24 */ /* 0x003fe4000f8e00ff */
[----:B------:R-:W-:Y:S01]  /*12f0*/  IMAD.U32 R3, RZ, RZ, UR4 ;  /* 0x00000004ff037e24 */ /* 0x000fe2000f8e00ff */
[----:B------:R-:W-:Y:S05]  /*1300*/  WARPSYNC.ALL ;  /* 0x0000000000007948 */ /* 0x000fea0003800000 */
[----:B------:R-:W-:Y:S01]  /*1310*/  ISETP.GE.AND P1, PT, R0, 0x1, PT ;  /* 0x000000010000780c */ /* 0x000fe20003f26270 */
[----:B------:R-:W-:Y:S01]  /*1320*/  UIADD3 UR45, UR45, 0x18100, URZ ;  /* 0x000181002d2d7890 */ /* 0x000fe2000fffe03f */
[----:B------:R-:W-:Y:S01]  /*1330*/  WARPGROUP.ARRIVE ;  /* 0x00000000000079c5 */ /* 0x000fe20000000000 */
[----:B------:R-:W-:Y:S01]  /*1340*/  ULOP3.LUT UR5, UR46, 0x10000, URZ, 0xfc, !UPT ;  /* 0x000100002e057892 */ /* 0x000fe2000f8efc3f */
[----:B-----5:R-:W-:Y:S01]  /*1350*/  STL [R1+0x6c0], R16 ;  /* 0x0006c01001007387 */ /* 0x020fe20000100800 */
[----:B------:R-:W-:-:S02]  /*1360*/  USHF.R.U32.HI UR45, URZ, 0x4, UR45 ;  /* 0x000000043f2d7899 */ /* 0x000fc4000801162d */
[----:B------:R-:W-:Y:S01]  /*1370*/  UIMAD UR6, UR39, 0xc00, UR5 ;  /* 0x00000c00270678a4 */ /* 0x000fe2000f8e0205 */
[----:B------:R-:W-:Y:S01]  /*1380*/  STL [R1+0x6bc], R3 ;  /* 0x0006bc0301007387 */ /* 0x000fe20000100800 */
[----:B------:R-:W-:Y:S01]  /*1390*/  ULOP3.LUT UR4, UR45, 0x3fff, URZ, 0xc0, !UPT ;  /* 0x00003fff2d047892 */ /* 0x000fe2000f8ec03f */
[----:B------:R-:W-:Y:S01]  /*13a0*/  UMOV UR9, 0x40000040 ;  /* 0x4000004000097882 */ /* 0x000fe20000000000 */
[----:B------:R-:W-:Y:S02]  /*13b0*/  UMOV UR11, 0x40000040 ;  /* 0x40000040000b7882 */ /* 0x000fe40000000000 */
[----:B------:R-:W-:Y:S01]  /*13c0*/  ULOP3.LUT UR4, UR4, 0x10000, URZ, 0xfc, !UPT ;  /* 0x0001000004047892 */ /* 0x000fe2000f8efc3f */
[----:B------:R-:W-:Y:S01]  /*13d0*/  STL [R1+0x6b8], R2 ;  /* 0x0006b80201007387 */ /* 0x000fe20000100800 */
[----:B------:R-:W-:Y:S02]  /*13e0*/  UMOV UR8, UR6 ;  /* 0x0000000600087c82 */ /* 0x000fe40008000000 */
[----:B------:R-:W-:-:S07]  /*13f0*/  ULEA UR7, UR39, UR4, 0xb ;  /* 0x0000000427077291 */ /* 0x000fce000f8e583f */
[----:B------:R-:W-:Y:S02]  /*1400*/  UMOV UR10, UR7 ;  /* 0x00000007000a7c82 */ /* 0x000fe40008000000 */
[----:B------:R-:W-:Y:S01]  /*1410*/  HGMMA.64x256x16.F32.BF16 R20, gdesc[UR8], RZ, !UPT, gsb0 ;  /* 0x03e00000081479f0 */ /* 0x000fe2000c0018ff */
[----:B------:R-:W-:Y:S01]  /*1420*/  UIADD3 UR8, UR6, 0x400, URZ ;  /* 0x0000040006087890 */ /* 0x000fe2000fffe03f */
[----:B------:R-:W-:Y:S01]  /*1430*/  UMOV UR9, 0x40000040 ;  /* 0x4000004000097882 */ /* 0x000fe20000000000 */
[----:B------:R-:W-:Y:S02]  /*1440*/  WARPGROUP.DEPBAR.LE gsb0, 0x0 ;  /* 0x00008000000079c5 */ /* 0x000fe40000010000 */
[----:B------:R-:W-:Y:S01]  /*1450*/  STL.64 [R1+0x200], R20 ;  /* 0x0002001401007387 */ /* 0x000fe20000100a00 */
[----:B------:R-:W-:Y:S01]  /*1460*/  IMAD.MOV.U32 R235, RZ, RZ, R125 ;  /* 0x000000ffffeb7224 */ /* 0x000fe200078e007d */
[----:B------:R-:W-:Y:S01]  /*1470*/  MOV R213, R147 ;  /* 0x0000009300d57202 */ /* 0x000fe20000000f00 */
[----:B------:R-:W-:Y:S01]  /*1480*/  IMAD.MOV.U32 R234, RZ, RZ, R126 ;  /* 0x000000ffffea7224 */ /* 0x000fe200078e007e */
[----:B------:R-:W-:Y:S01]  /*1490*/  STL.64 [R1+0x208], R22 ;  /* 0x0002081601007387 */ /* 0x000fe20000100a00 */
[----:B------:R-:W-:-:S02]  /*14a0*/  IMAD.MOV.U32 R233, RZ, RZ, R127 ;  /* 0x000000ffffe97224 */ /* 0x000fc400078e007f */
[----:B------:R-:W-:Y:S01]  /*14b0*/  IMAD.MOV.U32 R232, RZ, RZ, R128 ;  /* 0x000000ffffe87224 */ /* 0x000fe200078e0080 */
[----:B------:R-:W-:Y:S01]  /*14c0*/  STL.64 [R1+0x210], R24 ;  /* 0x0002101801007387 */ /* 0x000fe20000100a00 */
[----:B------:R-:W-:Y:S02]  /*14d0*/  IMAD.MOV.U32 R231, RZ, RZ, R129 ;  /* 0x000000ffffe77224 */ /* 0x000fe400078e0081 */
[----:B------:R-:W-:Y:S01]  /*14e0*/  IMAD.MOV.U32 R230, RZ, RZ, R130 ;  /* 0x000000ffffe67224 */ /* 0x000fe200078e0082 */
[----:B------:R-:W-:Y:S01]  /*14f0*/  STL.64 [R1+0x218], R26 ;  /* 0x0002181a01007387 */ /* 0x000fe20000100a00 */
[----:B------:R-:W-:Y:S02]  /*1500*/  IMAD.MOV.U32 R229, RZ, RZ, R131 ;  /* 0x000000ffffe57224 */ /* 0x000fe400078e0083 */
        /* <DEDUP_REMOVED lines=22> */
[----:B------:R-:W-:Y:S04]  /*1670*/  STL.64 [R1+0x258], R42 ;  /* 0x0002582a01007387 */ /* 0x000fe80000100a00 */
        /* <DEDUP_REMOVED lines=40> */
[----:B------:R0:W-:Y:S02]  /*1900*/  STL [R1+0x3a0], R124 ;  /* 0x0003a07c01007387 */ /* 0x0001e40000100800 */
[----:B0-----:R-:W-:-:S06]  /*1910*/  WARPGROUP.ARRIVE ;  /* 0x00000000000079c5 */ /* 0x001fcc0000000000 */
[----:B------:R-:W-:Y:S01]  /*1920*/  HGMMA.64x256x16.F32.BF16 R24, gdesc[UR8], RZ, !UPT, gsb0 ;  /* 0x03e00000081879f0 */ /* 0x000fe2000c0018ff */
[----:B------:R-:W-:Y:S01]  /*1930*/  UIADD3 UR8, UR6, 0x800, URZ ;  /* 0x0000080006087890 */ /* 0x000fe2000fffe03f */
[----:B------:R-:W-:Y:S01]  /*1940*/  UMOV UR9, 0x40000040 ;  /* 0x4000004000097882 */ /* 0x000fe20000000000 */
[----:B------:R-:W-:Y:S02]  /*1950*/  WARPGROUP.DEPBAR.LE gsb0, 0x0 ;  /* 0x00008000000079c5 */ /* 0x000fe40000010000 */
[----:B------:R-:W-:Y:S01]  /*1960*/  STL.64 [R1], R24 ;  /* 0x0000001801007387 */ /* 0x000fe20000100a00 */
[----:B------:R-:W-:Y:S01]  /*1970*/  IMAD.MOV.U32 R152, RZ, RZ, R68 ;  /* 0x000000ffff987224 */ /* 0x000fe200078e0044 */
[----:B------:R-:W-:Y:S01]  /*1980*/  MOV R185, R101 ;  /* 0x0000006500b97202 */ /* 0x000fe20000000f00 */
[----:B------:R-:W-:Y:S01]  /*1990*/  IMAD.MOV.U32 R153, RZ, RZ, R69 ;  /* 0x000000ffff997224 */ /* 0x000fe200078e0045 */
[----:B------:R-:W-:Y:S01]  /*19a0*/  STL.64 [R1+0x8], R26 ;  /* 0x0000081a01007387 */ /* 0x000fe20000100a00 */
[----:B------:R-:W-:Y:S01]  /*19b0*/  IMAD.MOV.U32 R154, RZ, RZ, R70 ;  /* 0x000000ffff9a7224 */ /* 0x000fe200078e0046 */
[----:B---3--:R-:W-:Y:S01]  /*19c0*/  MOV R17, R135 ;  /* 0x0000008700117202 */ /* 0x008fe20000000f00 */
        /* <DEDUP_REMOVED lines=58> */
[----:B------:R0:W-:Y:S01]  /*1d70*/  STL.64 [R1+0xa8], R66 ;  /* 0x0000a84201007387 */ /* 0x0001e20000100a00 */
[----:B------:R-:W-:Y:S02]  /*1d80*/  IMAD.MOV.U32 R195, RZ, RZ, R111 ;  /* 0x000000ffffc37224 */ /* 0x000fe400078e006f */
[----:B------:R-:W-:Y:S02]  /*1d90*/  IMAD.MOV.U32 R196, RZ, RZ, R112 ;  /* 0x000000ffffc47224 */ /* 0x000fe400078e0070 */
[----:B------:R-:W-:Y:S02]  /*1da0*/  IMAD.MOV.U32 R197, RZ, RZ, R113 ;  /* 0x000000ffffc57224 */ /* 0x000fe400078e0071 */
[----:B------:R-:W-:Y:S02]  /*1db0*/  IMAD.MOV.U32 R198, RZ, RZ, R114 ;  /* 0x000000ffffc67224 */ /* 0x000fe400078e0072 */
[----:B------:R-:W-:-:S02]  /*1dc0*/  IMAD.MOV.U32 R199, RZ, RZ, R115 ;  /* 0x000000ffffc77224 */ /* 0x000fc400078e0073 */
[----:B------:R-:W-:Y:S02]  /*1dd0*/  IMAD.MOV.U32 R200, RZ, RZ, R116 ;  /* 0x000000ffffc87224 */ /* 0x000fe400078e0074 */
        /* <DEDUP_REMOVED lines=29> */
[----:B--2---:R-:W-:Y:S02]  /*1fb0*/  IMAD.MOV.U32 R5, RZ, RZ, R147 ;  /* 0x000000ffff057224 */ /* 0x004fe400078e0093 */
[----:B------:R-:W-:Y:S02]  /*1fc0*/  IMAD.MOV.U32 R4, RZ, RZ, R148 ;  /* 0x000000ffff047224 */ /* 0x000fe400078e0094 */
[----:B------:R-:W-:Y:S02]  /*1fd0*/  IMAD.MOV.U32 R3, RZ, RZ, R149 ;  /* 0x000000ffff037224 */ /* 0x000fe400078e0095 */
[----:B------:R-:W-:Y:S02]  /*1fe0*/  IMAD.MOV.U32 R2, RZ, RZ, R150 ;  /* 0x000000ffff027224 */ /* 0x000fe400078e0096 */
[----:B------:R-:W-:Y:S02]  /*1ff0*/  IMAD.MOV.U32 R0, RZ, RZ, R151 ;  /* 0x000000ffff007224 */ /* 0x000fe400078e0097 */
[----:B0-----:R-:W-:-:S06]  /*2000*/  WARPGROUP.ARRIVE ;  /* 0x00000000000079c5 */ /* 0x001fcc0000000000 */
[----:B------:R-:W-:Y:S03]  /*2010*/  HGMMA.64x256x16.F32.BF16 R24, gdesc[UR8], RZ, !UPT, gsb0 ;  /* 0x03e00000081879f0 */ /* 0x000fe6000c0018ff */
[----:B------:R-:W-:Y:S02]  /*2020*/  WARPGROUP.DEPBAR.LE gsb0, 0x0 ;  /* 0x00008000000079c5 */ /* 0x000fe40000010000 */
        /* <DEDUP_REMOVED lines=21> */
[----:B------:R0:W-:Y:S04]  /*2180*/  STL.64 [R1+0xab8], R108 ;  /* 0x000ab86c01007387 */ /* 0x0001e80000100a00 */
[----:B0-----:R-:W2:Y:S04]  /*2190*/  LDL.LU R108, [R1] ;  /* 0x00000000016c7983 */ /* 0x001ea80000300800 */
[----:B------:R-:W2:Y:S04]  /*21a0*/  LDL.LU R109, [R1+0x4] ;  /* 0x00000400016d7983 */ /* 0x000ea80000300800 */
[----:B------:R-:W3:Y:S04]  /*21b0*/  LDL.LU R110, [R1+0x8] ;  /* 0x00000800016e7983 */ /* 0x000ee80000300800 */
[----:B------:R-:W3:Y:S04]  /*21c0*/  LDL.LU R111, [R1+0xc] ;  /* 0x00000c00016f7983 */ /* 0x000ee80000300800 */
[----:B------:R-:W4:Y:S04]  /*21d0*/  LDL.LU R112, [R1+0x10] ;  /* 0x0000100001707983 */ /* 0x000f280000300800 */
[----:B------:R-:W4:Y:S04]  /*21e0*/  LDL.LU R113, [R1+0x14] ;  /* 0x0000140001717983 */ /* 0x000f280000300800 */
[----:B------:R-:W2:Y:S04]  /*21f0*/  LDL.LU R114, [R1+0x18] ;  /* 0x0000180001727983 */ /* 0x000ea80000300800 */
        /* <DEDUP_REMOVED lines=37> */
[----:B--2---:R-:W-:Y:S04]  /*2450*/  STL.64 [R1+0xd60], R150 ;  /* 0x000d609601007387 */ /* 0x004fe80000100a00 */
[----:B----4-:R-:W-:Y:S04]  /*2460*/  STL.64 [R1+0xd58], R148 ;  /* 0x000d589401007387 */ /* 0x010fe80000100a00 */
[----:B---3--:R-:W-:Y:S04]  /*2470*/  STL.64 [R1+0xd50], R146 ;  /* 0x000d509201007387 */ /* 0x008fe80000100a00 */
        /* <DEDUP_REMOVED lines=61> */
[----:B0-----:R-:W2:Y:S04]  /*2850*/  LDL.LU R24, [R1+0x200] ;  /* 0x0002000001187983 */ /* 0x001ea80000300800 */
[----:B------:R-:W2:Y:S04]  /*2860*/  LDL.LU R25, [R1+0x204] ;  /* 0x0002040001197983 */ /* 0x000ea80000300800 */
        /* <DEDUP_REMOVED lines=102> */
[----:B------:R-:W2:Y:S01]  /*2ed0*/  LDL.LU R128, [R1+0x3a0] ;  /* 0x0003a00001807983 */ /* 0x000ea20000300800 */
[----:B------:R-:W-:Y:S01]  /*2ee0*/  IMAD.MOV.U32 R129, RZ, RZ, R235 ;  /* 0x000000ffff817224 */ /* 0x000fe200078e00eb */
[----:B------:R-:W-:Y:S01]  /*2ef0*/  MOV R146, R218 ;  /* 0x000000da00927202 */ /* 0x000fe20000000f00 */
[----:B------:R-:W-:Y:S01]  /*2f00*/  IMAD.MOV.U32 R130, RZ, RZ, R234 ;  /* 0x000000ffff827224 */ /* 0x000fe200078e00ea */
[----:B------:R-:W-:Y:S01]  /*2f10*/  UIADD3 UR8, UR6, 0x2, URZ ;  /* 0x0000000206087890 */ /* 0x000fe2000fffe03f */
[----:B------:R-:W-:Y:S01]  /*2f20*/  IMAD.MOV.U32 R131, RZ, RZ, R233 ;  /* 0x000000ffff837224 */ /* 0x000fe200078e00e9 */
[----:B------:R-:W-:Y:S01]  /*2f30*/  UIADD3 UR10, UR7, 0x2, URZ ;  /* 0x00000002070a7890 */ /* 0x000fe2000fffe03f */
[----:B------:R-:W-:Y:S01]  /*2f40*/  IMAD.MOV.U32 R132, RZ, RZ, R232 ;  /* 0x000000ffff847224 */ /* 0x000fe200078e00e8 */
[----:B------:R-:W-:Y:S01]  /*2f50*/  UMOV UR9, 0x40000040 ;  /* 0x4000004000097882 */ /* 0x000fe20000000000 */
[----:B------:R-:W-:Y:S01]  /*2f60*/  IMAD.MOV.U32 R133, RZ, RZ, R231 ;  /* 0x000000ffff857224 */ /* 0x000fe200078e00e7 */
[----:B------:R-:W-:Y:S01]  /*2f70*/  UMOV UR11, 0x40000040 ;  /* 0x40000040000b7882 */ /* 0x000fe20000000000 */
        /* <DEDUP_REMOVED lines=39> */
[----:B------:R-:W-:Y:S01]  /*31f0*/  IMAD.MOV.U32 R235, RZ, RZ, R0 ;  /* 0x000000ffffeb7224 */ /* 0x000fe200078e0000 */
[----:B--2---:R-:W-:-:S06]  /*3200*/  WARPGROUP.ARRIVE ;  /* 0x00000000000079c5 */ /* 0x004fcc0000000000 */
[----:B------:R-:W-:Y:S03]  /*3210*/  HGMMA.64x256x16.F32.BF16 R24, gdesc[UR8], R24, gsb0 ;  /* 0x03e00000081879f0 */ /* 0x000fe60008001818 */
        /* <DEDUP_REMOVED lines=65> */
[----:B0-----:R-:W2:Y:S04]  /*3630*/  LDL.LU.64 R150, [R1+0xd60] ;  /* 0x000d600001967983 */ /* 0x001ea80000300a00 */
[----:B------:R-:W2:Y:S04]  /*3640*/  LDL.LU.64 R148, [R1+0xd58] ;  /* 0x000d580001947983 */ /* 0x000ea80000300a00 */
        /* <DEDUP_REMOVED lines=19> */
[----:B------:R-:W2:Y:S01]  /*3780*/  LDL.LU.64 R108, [R1+0xcb8] ;  /* 0x000cb800016c7983 */ /* 0x000ea20000300a00 */
[----:B------:R-:W-:Y:S01]  /*3790*/  UIADD3 UR8, UR6, 0x402, URZ ;  /* 0x0000040206087890 */ /* 0x000fe2000fffe03f */
[----:B------:R-:W-:-:S02]  /*37a0*/  UMOV UR9, 0x40000040 ;  /* 0x4000004000097882 */ /* 0x000fc40000000000 */
[----:B------:R-:W3:Y:S04]  /*37b0*/  LDL.LU.64 R106, [R1+0xcb0] ;  /* 0x000cb000016a7983 */ /* 0x000ee80000300a00 */
        /* <DEDUP_REMOVED lines=40> */
[----:B------:R-:W3:Y:S01]  /*3a40*/  LDL.LU.64 R24, [R1+0xb68] ;  /* 0x000b680001187983 */ /* 0x000ee20000300a00 */
[----:B--2---:R-:W-:-:S06]  /*3a50*/  WARPGROUP.ARRIVE ;  /* 0x00000000000079c5 */ /* 0x004fcc0000000000 */
[----:B------:R-:W-:Y:S03]  /*3a60*/  HGMMA.64x256x16.F32.BF16 R108, gdesc[UR8], R108, gsb0 ;  /* 0x03e00000086c79f0 */ /* 0x000fe6000800186c */
[----:B------:R-:W-:Y:S02]  /*3a70*/  WARPGROUP.DEPBAR.LE gsb0, 0x0 ;  /* 0x00008000000079c5 */ /* 0x000fe40000010000 */
[----:B------:R-:W-:Y:S04]  /*3a80*/  STL.64 [R1], R108 ;  /* 0x0000006c01007387 */ /* 0x000fe80000100a00 */
        /* <DEDUP_REMOVED lines=63> */
[----:B0-----:R-:W3:Y:S04]  /*3e80*/  LDL.LU.64 R150, [R1+0xb60] ;  /* 0x000b600001967983 */ /* 0x001ee80000300a00 */
        /* <DEDUP_REMOVED lines=21> */
[----:B------:R-:W-:Y:S01]  /*3fe0*/  UIADD3 UR8, UR6, 0x802, URZ ;  /* 0x0000080206087890 */ /* 0x000fe2000fffe03f */
[----:B------:R-:W-:Y:S01]  /*3ff0*/  UMOV UR9, 0x40000040 ;  /* 0x4000004000097882 */ /* 0x000fe20000000000 */
[----:B---3--:R-:W-:-:S07]  /*4000*/  WARPGROUP.ARRIVE ;  /* 0x00000000000079c5 */ /* 0x008fce0000000000 */
        /* <DEDUP_REMOVED lines=66> */
[----:B0-----:R-:W2:Y:S04]  /*4430*/  LDL.LU.64 R24, [R1] ;  /* 0x0000000001187983 */ /* 0x001ea80000300a00 */
[----:B------:R-:W3:Y:S04]  /*4440*/  LDL.LU.64 R26, [R1+0x8] ;  /* 0x00000800011a7983 */ /* 0x000ee80000300a00 */
[----:B------:R-:W4:Y:S04]  /*4450*/  LDL.LU.64 R28, [R1+0x10] ;  /* 0x00001000011c7983 */ /* 0x000f280000300a00 */
[----:B------:R-:W2:Y:S04]  /*4460*/  LDL.LU.64 R30, [R1+0x18] ;  /* 0x00001800011e7983 */ /* 0x000ea80000300a00 */
        /* <DEDUP_REMOVED lines=58> */
[----:B---3--:R-:W-:Y:S04]  /*4810*/  STL.64 [R1+0xab0], R146 ;  /* 0x000ab09201007387 */ /* 0x008fe80000100a00 */
[----:B--2---:R-:W-:Y:S04]  /*4820*/  STL.64 [R1+0xaa8], R144 ;  /* 0x000aa89001007387 */ /* 0x004fe80000100a00 */
[----:B----4-:R-:W-:Y:S04]  /*4830*/  STL.64 [R1+0xaa0], R142 ;  /* 0x000aa08e01007387 */ /* 0x010fe80000100a00 */
        /* <DEDUP_REMOVED lines=59> */
[----:B------:R-:W2:Y:S04]  /*4bf0*/  LDL.LU.64 R20, [R1+0x200] ;  /* 0x0002000001147983 */ /* 0x000ea80000300a00 */
[----:B------:R-:W2:Y:S04]  /*4c00*/  LDL.LU.64 R22, [R1+0x208] ;  /* 0x0002080001167983 */ /* 0x000ea80000300a00 */
        /* <DEDUP_REMOVED lines=62> */
[----:B------:R-:W-:-:S02]  /*4ff0*/  UIADD3 UR8, UR6, 0x4, URZ ;  /* 0x0000000406087890 */ /* 0x000fc4000fffe03f */
[----:B------:R-:W-:Y:S01]  /*5000*/  UIADD3 UR10, UR7, 0x4, URZ ;  /* 0x00000004070a7890 */ /* 0x000fe2000fffe03f */
[----:B------:R-:W3:Y:S01]  /*5010*/  LDL.LU.64 R148, [R1+0x1f0] ;  /* 0x0001f00001947983 */ /* 0x000ee20000300a00 */
[----:B------:R-:W-:Y:S01]  /*5020*/  UMOV UR9, 0x40000040 ;  /* 0x4000004000097882 */ /* 0x000fe20000000000 */
[----:B------:R-:W-:Y:S02]  /*5030*/  UMOV UR11, 0x40000040 ;  /* 0x40000040000b7882 */ /* 0x000fe40000000000 */
[----:B------:R-:W3:Y:S01]  /*5040*/  LDL.LU.64 R150, [R1+0x1f8] ;  /* 0x0001f80001967983 */ /* 0x000ee20000300a00 */
[----:B--2---:R-:W-:-:S06]  /*5050*/  WARPGROUP.ARRIVE ;  /* 0x00000000000079c5 */ /* 0x004fcc0000000000 */
[----:B------:R-:W-:Y:S03]  /*5060*/  HGMMA.64x256x16.F32.BF16 R20, gdesc[UR8], R20, gsb0 ;  /* 0x03e00000081479f0 */ /* 0x000fe60008001814 */
        /* <DEDUP_REMOVED lines=76> */
[----:B------:R0:W-:Y:S04]  /*5530*/  STL [R1+0x3a0], R124 ;  /* 0x0003a07c01007387 */ /* 0x0001e80000100800 */
        /* <DEDUP_REMOVED lines=67> */
[----:B------:R-:W-:Y:S01]  /*5970*/  STL.64 [R1], R24 ;  /* 0x0000001801007387 */ /* 0x000fe20000100a00 */
[----:B------:R-:W-:Y:S01]  /*5980*/  IMAD.MOV.U32 R4, RZ, RZ, R150 ;  /* 0x000000ffff047224 */ /* 0x000fe200078e0096 */
[----:B------:R-:W-:Y:S01]  /*5990*/  MOV R202, R118 ;  /* 0x0000007600ca7202 */ /* 0x000fe20000000f00 */
[----:B------:R-:W-:Y:S01]  /*59a0*/  IMAD.MOV.U32 R0, RZ, RZ, R151 ;  /* 0x000000ffff007224 */ /* 0x000fe200078e0097 */
        /* <DEDUP_REMOVED lines=63> */
[----:B------:R-:W-:Y:S01]  /*5da0*/  IMAD.MOV.U32 R190, RZ, RZ, R106 ;  /* 0x000000ffffbe7224 */ /* 0x000fe200078e006a */
[----:B------:R-:W2:Y:S01]  /*5db0*/  LDL.LU.64 R150, [R1+0x8c0] ;  /* 0x0008c00001967983 */ /* 0x000ea20000300a00 */
[----:B------:R-:W-:Y:S02]  /*5dc0*/  IMAD.MOV.U32 R191, RZ, RZ, R107 ;  /* 0x000000ffffbf7224 */ /* 0x000fe400078e006b */
[----:B------:R-:W-:Y:S01]  /*5dd0*/  IMAD.MOV.U32 R188, RZ, RZ, R104 ;  /* 0x000000ffffbc7224 */ /* 0x000fe200078e0068 */
[----:B------:R-:W2:Y:S01]  /*5de0*/  LDL.LU.64 R148, [R1+0x8b8] ;  /* 0x0008b80001947983 */ /* 0x000ea20000300a00 */
[----:B------:R-:W-:-:S02]  /*5df0*/  IMAD.MOV.U32 R189, RZ, RZ, R105 ;  /* 0x000000ffffbd7224 */ /* 0x000fc400078e0069 */
[----:B------:R-:W-:Y:S01]  /*5e00*/  IMAD.MOV.U32 R186, RZ, RZ, R102 ;  /* 0x000000ffffba7224 */ /* 0x000fe200078e0066 */
[----:B------:R-:W2:Y:S01]  /*5e10*/  LDL.LU.64 R146, [R1+0x8b0] ;  /* 0x0008b00001927983 */ /* 0x000ea20000300a00 */
        /* <DEDUP_REMOVED lines=96> */
[----:B------:R-:W-:Y:S01]  /*6420*/  UMOV UR9, 0x40000040 ;  /* 0x4000004000097882 */ /* 0x000fe20000000000 */
[----:B--2---:R-:W-:-:S07]  /*6430*/  WARPGROUP.ARRIVE ;  /* 0x00000000000079c5 */ /* 0x004fce0000000000 */
        /* <DEDUP_REMOVED lines=237> */
[----:B------:R-:W-:Y:S01]  /*7310*/  MOV R129, R16 ;  /* 0x0000001000817202 */ /* 0x000fe20000000f00 */
[----:B------:R-:W-:-:S02]  /*7320*/  IMAD.MOV.U32 R130, RZ, RZ, R3 ;  /* 0x000000ffff827224 */ /* 0x000fc400078e0003 */
        /* <DEDUP_REMOVED lines=8> */
[----:B------:R-:W-:Y:S01]  /*73b0*/  IMAD.MOV.U32 R135, RZ, RZ, R232 ;  /* 0x000000ffff877224 */ /* 0x000fe200078e00e8 */
[----:B------:R0:W5:Y:S01]  /*73c0*/  LDL.LU R16, [R1+0x6c0] ;  /* 0x0006c00001107983 */ /* 0x0001620000300800 */
[----:B------:R-:W-:-:S02]  /*73d0*/  IMAD.MOV.U32 R136, RZ, RZ, R231 ;  /* 0x000000ffff887224 */ /* 0x000fc400078e00e7 */
[----:B------:R-:W-:Y:S01]  /*73e0*/  IMAD.MOV.U32 R137, RZ, RZ, R230 ;  /* 0x000000ffff897224 */ /* 0x000fe200078e00e6 */
[----:B------:R0:W5:Y:S01]  /*73f0*/  LDL.LU R3, [R1+0x6bc] ;  /* 0x0006bc0001037983 */ /* 0x0001620000300800 */
[----:B------:R-:W-:Y:S02]  /*7400*/  IMAD.MOV.U32 R138, RZ, RZ, R229 ;  /* 0x000000ffff8a7224 */ /* 0x000fe400078e00e5 */
[----:B------:R-:W-:Y:S01]  /*7410*/  IMAD.MOV.U32 R139, RZ, RZ, R228 ;  /* 0x000000ffff8b7224 */ /* 0x000fe200078e00e4 */
[----:B------:R0:W5:Y:S01]  /*7420*/  LDL.LU R2, [R1+0x6b8] ;  /* 0x0006b80001027983 */ /* 0x0001620000300800 */
        /* <DEDUP_REMOVED lines=11> */
[----:B------:R-:W-:-:S06]  /*74e0*/  IMAD.MOV.U32 R151, RZ, RZ, R216 ;  /* 0x000000ffff977224 */ /* 0x000fcc00078e00d8 */
        /* <DEDUP_REMOVED lines=67> */
[----:B-1----:R-:W2:Y:S04]  /*7920*/  LDL.LU.64 R150, [R1+0x6b0] ;  /* 0x0006b00001967983 */ /* 0x002ea80000300a00 */
        /* <DEDUP_REMOVED lines=21> */
[----:B------:R-:W-:Y:S01]  /*7a80*/  IMAD.MOV.U32 R216, RZ, RZ, R23 ;  /* 0x000000ffffd87224 */ /* 0x000fe200078e0017 */
[----:B------:R-:W-:Y:S01]  /*7a90*/  MOV R227, R11 ;  /* 0x0000000b00e37202 */ /* 0x000fe20000000f00 */
        /* <DEDUP_REMOVED lines=17> */
[----:B------:R-:W-:Y:S01]  /*7bb0*/  IMAD.MOV.U32 R235, RZ, RZ, R0 ;  /* 0x000000ffffeb7224 */ /* 0x000fe200078e0000 */
[----:B------:R-:W-:Y:S01]  /*7bc0*/  UIADD3 UR8, UR6, 0x406, URZ ;  /* 0x0000040606087890 */ /* 0x000fe2000fffe03f */
[----:B------:R-:W3:Y:S01]  /*7bd0*/  LDL.LU.64 R106, [R1+0x600] ;  /* 0x00060000016a7983 */ /* 0x000ee20000300a00 */
[----:B------:R-:W-:-:S03]  /*7be0*/  UMOV UR9, 0x40000040 ;  /* 0x4000004000097882 */ /* 0x000fc60000000000 */
        /* <DEDUP_REMOVED lines=108> */
[----:B-1----:R-:W3:Y:S04]  /*82b0*/  LDL.LU.64 R150, [R1+0x4b0] ;  /* 0x0004b00001967983 */ /* 0x002ee80000300a00 */
        /* <DEDUP_REMOVED lines=26> */
[----:B0-----:R-:W-:Y:S05]  /*8460*/  @!P1 BRA `(.L_x_18) ;  /* 0x0000008800dc9947 */ /* 0x001fea0003800000 */
[----:B------:R-:W-:-:S04]  /*8470*/  UIADD3 UR16, UR39, 0x1, URZ ;  /* 0x0000000127107890 */ /* 0x000fc8000fffe03f */
[----:B------:R-:W-:-:S04]  /*8480*/  UISETP.NE.AND UP0, UPT, UR16, 0x2, UPT ;  /* 0x000000021000788c */ /* 0x000fc8000bf05270 */
[----:B------:R-:W-:Y:S02]  /*8490*/  USEL UR6, URZ, 0x1, UP0 ;  /* 0x000000013f067887 */ /* 0x000fe40008000000 */
[----:B------:R-:W-:Y:S02]  /*84a0*/  USEL UR16, UR16, URZ, UP0 ;  /* 0x0000003f10107287 */ /* 0x000fe40008000000 */
[----:B------:R-:W-:-:S06]  /*84b0*/  ULOP3.LUT UR6, UR38, UR6, URZ, 0x3c, !UPT ;  /* 0x0000000626067292 */ /* 0x000fcc000f8e3c3f */
[----:B------:R-:W-:Y:S01]  /*84c0*/  IMAD.U32 R0, RZ, RZ, UR6 ;  /* 0x00000006ff007e24 */ /* 0x000fe2000f8e00ff */
[----:B------:R-:W-:-:S06]  /*84d0*/  UMOV UR6, UR39 ;  /* 0x0000002700067c82 */ /* 0x000fcc0008000000 */
.L_x_25:
[----:B------:R-:W-:Y:S05]  /*84e0*/  @!P0 BRA `(.L_x_19) ;  /* 0x0000000000048947 */ /* 0x000fea0003800000 */
[----:B------:R-:W-:Y:S01]  /*84f0*/  BPT.TRAP 0x1 ;  /* 0x000000040000795c */ /* 0x000fe20000300000 */
.L_x_19:
[----:B------:R-:W0:Y:S01]  /*8500*/  S2UR UR8, SR_CgaCtaId ;  /* 0x00000000000879c3 */ /* 0x000e220000008800 */
[----:B------:R-:W-:Y:S01]  /*8510*/  UMOV UR7, 0x400 ;  /* 0x0000040000077882 */ /* 0x000fe20000000000 */
[----:B------:R-:W-:Y:S01]  /*8520*/  SHF.L.U32 R4, R0, 0x1f, RZ ;  /* 0x0000001f00047819 */ /* 0x000fe200000006ff */
[----:B0-----:R-:W-:-:S04]  /*8530*/  ULEA UR7, UR8, UR7, 0x18 ;  /* 0x0000000708077291 */ /* 0x001fc8000f8ec03f */
[----:B------:R-:W-:-:S09]  /*8540*/  ULEA UR8, UR16, UR7, 0x3 ;  /* 0x0000000710087291 */ /* 0x000fd2000f8e183f */
[----:B------:R0:W1:Y:S01]  /*8550*/  SYNCS.PHASECHK.TRANS64.TRYWAIT P1, [UR8], R4 ;  /* 0x00000004ff0075a7 */ /* 0x0000620008020148 */
[----:B------:R-:W-:Y:S05]  /*8560*/  @!P0 BRA `(.L_x_20) ;  /* 0x0000000000048947 */ /* 0x000fea0003800000 */
[----:B------:R-:W-:Y:S01]  /*8570*/  BPT.TRAP 0x1 ;  /* 0x000000040000795c */ /* 0x000fe20000300000 */
.L_x_20:
[----:B-1----:R-:W-:Y:S05]  /*8580*/  @P1 BRA `(.L_x_21) ;  /* 0x0000000000081947 */ /* 0x002fea0003800000 */
[----:B------:R-:W1:Y:S02]  /*8590*/  SYNCS.PHASECHK.TRANS64.TRYWAIT P1, [UR8], R4 ;  /* 0x00000004ff0075a7 */ /* 0x000e640008020148 */
[----:B-1----:R-:W-:Y:S05]  /*85a0*/  @!P1 BRA `(.L_x_22) ;  /* 0x0000023400189947 */ /* 0x002fea0003800000 */
.L_x_21:
        /* <DEDUP_REMOVED lines=64> */
[----:B--2---:R-:W2:Y:S04]  /*89b0*/  LDL.LU.64 R24, [R1] ;  /* 0x0000000001187983 */ /* 0x004ea80000300a00 */
        /* <DEDUP_REMOVED lines=123> */
[----:B------:R-:W3:Y:S04]  /*9170*/  LDL.LU.64 R20, [R1+0x200] ;  /* 0x0002000001147983 */ /* 0x000ee80000300a00 */
[----:B------:R-:W3:Y:S04]  /*9180*/  LDL.LU.64 R22, [R1+0x208] ;  /* 0x0002080001167983 */ /* 0x000ee80000300a00 */
[----:B--2---:R-:W3:Y:S04]  /*9190*/  LDL.LU.64 R24, [R1+0x210] ;  /* 0x0002100001187983 */ /* 0x004ee80000300a00 */
        /* <DEDUP_REMOVED lines=61> */
[----:B------:R-:W-:-:S02]  /*9570*/  UIMAD UR8, UR16, 0xc00, UR5 ;  /* 0x00000c00100878a4 */ /* 0x000fc4000f8e0205 */
[----:B------:R-:W-:Y:S01]  /*9580*/  ULEA UR10, UR16, UR4, 0xb ;  /* 0x00000004100a7291 */ /* 0x000fe2000f8e583f */
[----:B------:R-:W2:Y:S01]  /*9590*/  LDL.LU.64 R148, [R1+0x1f0] ;  /* 0x0001f00001947983 */ /* 0x000ea20000300a00 */
[----:B------:R-:W-:Y:S01]  /*95a0*/  UMOV UR9, 0x40000040 ;  /* 0x4000004000097882 */ /* 0x000fe20000000000 */
[----:B------:R-:W-:Y:S02]  /*95b0*/  UMOV UR11, 0x40000040 ;  /* 0x40000040000b7882 */ /* 0x000fe40000000000 */
[----:B------:R-:W2:Y:S04]  /*95c0*/  LDL.LU.64 R150, [R1+0x1f8] ;  /* 0x0001f80001967983 */ /* 0x000ea80000300a00 */
[----:B-----5:R-:W-:Y:S04]  /*95d0*/  STL [R1+0x6c4], R16 ;  /* 0x0006c41001007387 */ /* 0x020fe80000100800 */
[----:B------:R-:W-:Y:S04]  /*95e0*/  STL [R1+0x6c0], R3 ;  /* 0x0006c00301007387 */ /* 0x000fe80000100800 */
[----:B------:R-:W-:Y:S04]  /*95f0*/  STL [R1+0x6bc], R2 ;  /* 0x0006bc0201007387 */ /* 0x000fe80000100800 */
[----:B------:R-:W-:Y:S01]  /*9600*/  STL [R1+0x6b8], R0 ;  /* 0x0006b80001007387 */ /* 0x000fe20000100800 */
[----:B---3--:R-:W-:-:S06]  /*9610*/  WARPGROUP.ARRIVE ;  /* 0x00000000000079c5 */ /* 0x008fcc0000000000 */
[----:B------:R-:W-:Y:S03]  /*9620*/  HGMMA.64x256x16.F32.BF16 R20, gdesc[UR8], R20, gsb0 ;  /* 0x03e00000081479f0 */ /* 0x000fe60008001814 */
[----:B------:R-:W-:Y:S02]  /*9630*/  WARPGROUP.DEPBAR.LE gsb0, 0x0 ;  /* 0x00008000000079c5 */ /* 0x000fe40000010000 */
        /* <DEDUP_REMOVED lines=34> */
[----:B------:R-:W-:-:S03]  /*9860*/  IMAD.MOV.U32 R235, RZ, RZ, R125 ;  /* 0x000000ffffeb7224 */ /* 0x000fc600078e007d */
        /* <DEDUP_REMOVED lines=52> */
[----:B---3--:R-:W2:Y:S04]  /*9bb0*/  LDL.LU.64 R124, [R1+0x10f8] ;  /* 0x0010f800017c7983 */ /* 0x008ea80000300a00 */
        /* <DEDUP_REMOVED lines=51> */
[----:B------:R-:W-:Y:S01]  /*9ef0*/  UMOV UR14, UR10 ;  /* 0x0000000a000e7c82 */ /* 0x000fe20008000000 */
[----:B------:R-:W-:Y:S01]  /*9f00*/  UMOV UR15, UR11 ;  /* 0x0000000b000f7c82 */ /* 0x000fe20008000000 */
[----:B------:R-:W-:Y:S01]  /*9f10*/  UMOV UR13, 0x40000040 ;  /* 0x40000040000d7882 */ /* 0x000fe20000000000 */
[----:B--2---:R-:W-:-:S06]  /*9f20*/  WARPGROUP.ARRIVE ;  /* 0x00000000000079c5 */ /* 0x004fcc0000000000 */
[----:B------:R-:W-:Y:S03]  /*9f30*/  HGMMA.64x256x16.F32.BF16 R24, gdesc[UR12], R24, gsb0 ;  /* 0x03e000000c1879f0 */ /* 0x000fe60008001818 */
[----:B------:R-:W-:Y:S02]  /*9f40*/  WARPGROUP.DEPBAR.LE gsb0, 0x0 ;  /* 0x00008000000079c5 */ /* 0x000fe40000010000 */
[----:B------:R-:W-:Y:S01]  /*9f50*/  STL.64 [R1], R24 ;  /* 0x0000001801007387 */ /* 0x000fe20000100a00 */
[----:B------:R-:W-:Y:S01]  /*9f60*/  IMAD.MOV.U32 R2, RZ, RZ, R150 ;  /* 0x000000ffff027224 */ /* 0x000fe200078e0096 */
[----:B------:R-:W-:Y:S01]  /*9f70*/  MOV R15, R137 ;  /* 0x00000089000f7202 */ /* 0x000fe20000000f00 */
[----:B------:R-:W-:Y:S01]  /*9f80*/  IMAD.MOV.U32 R0, RZ, RZ, R151 ;  /* 0x000000ffff007224 */ /* 0x000fe200078e0097 */
[----:B------:R-:W-:Y:S01]  /*9f90*/  STL.64 [R1+0x8], R26 ;  /* 0x0000081a01007387 */ /* 0x000fe20000100a00 */
[----:B01----:R-:W-:Y:S01]  /*9fa0*/  IMAD.MOV.U32 R4, RZ, RZ, R148 ;  /* 0x000000ffff047224 */ /* 0x003fe200078e0094 */
        /* <DEDUP_REMOVED lines=60> */
[----:B------:R0:W-:Y:S01]  /*a370*/  STL.64 [R1+0xa8], R66 ;  /* 0x0000a84201007387 */ /* 0x0001e20000100a00 */
        /* <DEDUP_REMOVED lines=57> */
[----:B------:R-:W-:-:S03]  /*a710*/  IMAD.MOV.U32 R152, RZ, RZ, R68 ;  /* 0x000000ffff987224 */ /* 0x000fc600078e0044 */
        /* <DEDUP_REMOVED lines=309> */
[----:B------:R-:W-:Y:S01]  /*ba70*/  IMAD.MOV.U32 R151, RZ, RZ, R213 ;  /* 0x000000ffff977224 */ /* 0x000fe200078e00d5 */
[----:B------:R-:W-:Y:S02]  /*ba80*/  UIADD3 UR12, UR8, 0x2, URZ ;  /* 0x00000002080c7890 */ /* 0x000fe4000fffe03f */
[----:B------:R-:W-:Y:S01]  /*ba90*/  UIADD3 UR14, UR10, 0x2, URZ ;  /* 0x000000020a0e7890 */ /* 0x000fe2000fffe03f */
[----:B------:R-:W-:Y:S01]  /*baa0*/  UMOV UR13, 0x40000040 ;  /* 0x40000040000d7882 */ /* 0x000fe20000000000 */
        /* <DEDUP_REMOVED lines=560> */
[----:B------:R-:W-:Y:S01]  /*ddb0*/  STL.64 [R1+0x380], R116 ;  /* 0x0003807401007387 */ /* 0x000fe20000100a00 */
[----:B------:R-:W-:-:S03]  /*ddc0*/  IMAD.MOV.U32 R218, RZ, RZ, R146 ;  /* 0x000000ffffda7224 */ /* 0x000fc600078e0092 */
[----:B------:R-:W-:Y:S01]  /*ddd0*/  STL.64 [R1+0x388], R118 ;  /* 0x0003887601007387 */ /* 0x000fe20000100a00 */
[----:B------:R-:W-:-:S03]  /*dde0*/  IMAD.MOV.U32 R217, RZ, RZ, R147 ;  /* 0x000000ffffd97224 */ /* 0x000fc600078e0093 */
[----:B------:R-:W-:Y:S01]  /*ddf0*/  STL.64 [R1+0x390], R120 ;  /* 0x0003907801007387 */ /* 0x000fe20000100a00 */
[----:B------:R-:W-:-:S03]  /*de00*/  IMAD.MOV.U32 R220, RZ, RZ, R144 ;  /* 0x000000ffffdc7224 */ /* 0x000fc600078e0090 */
[----:B------:R-:W-:Y:S01]  /*de10*/  STL.64 [R1+0x398], R122 ;  /* 0x0003987a01007387 */ /* 0x000fe20000100a00 */
[----:B------:R-:W-:-:S03]  /*de20*/  IMAD.MOV.U32 R219, RZ, RZ, R145 ;  /* 0x000000ffffdb7224 */ /* 0x000fc600078e0091 */
[----:B------:R0:W-:Y:S01]  /*de30*/  STL [R1+0x3a0], R124 ;  /* 0x0003a07c01007387 */ /* 0x0001e20000100800 */
[----:B------:R-:W-:Y:S02]  /*de40*/  IMAD.MOV.U32 R222, RZ, RZ, R142 ;  /* 0x000000ffffde7224 */ /* 0x000fe400078e008e */
[----:B------:R-:W-:Y:S01]  /*de50*/  IMAD.MOV.U32 R221, RZ, RZ, R143 ;  /* 0x000000ffffdd7224 */ /* 0x000fe200078e008f */
[----:B------:R-:W3:Y:S01]  /*de60*/  LDL.LU.64 R146, [R1+0xab0] ;  /* 0x000ab00001927983 */ /* 0x000ee20000300a00 */
[----:B------:R-:W-:Y:S02]  /*de70*/  IMAD.MOV.U32 R224, RZ, RZ, R140 ;  /* 0x000000ffffe07224 */ /* 0x000fe400078e008c */
[----:B------:R-:W-:Y:S01]  /*de80*/  IMAD.MOV.U32 R223, RZ, RZ, R141 ;  /* 0x000000ffffdf7224 */ /* 0x000fe200078e008d */
[----:B------:R-:W3:Y:S01]  /*de90*/  LDL.LU.64 R144, [R1+0xaa8] ;  /* 0x000aa80001907983 */ /* 0x000ee20000300a00 */
[----:B------:R-:W-:Y:S02]  /*dea0*/  IMAD.MOV.U32 R226, RZ, RZ, R138 ;  /* 0x000000ffffe27224 */ /* 0x000fe400078e008a */
[----:B------:R-:W-:Y:S01]  /*deb0*/  IMAD.MOV.U32 R225, RZ, RZ, R139 ;  /* 0x000000ffffe17224 */ /* 0x000fe200078e008b */
[----:B------:R-:W3:Y:S01]  /*dec0*/  LDL.LU.64 R142, [R1+0xaa0] ;  /* 0x000aa000018e7983 */ /* 0x000ee20000300a00 */
[----:B------:R-:W-:-:S02]  /*ded0*/  IMAD.MOV.U32 R228, RZ, RZ, R136 ;  /* 0x000000ffffe47224 */ /* 0x000fc400078e0088 */
[----:B------:R-:W-:Y:S01]  /*dee0*/  IMAD.MOV.U32 R227, RZ, RZ, R137 ;  /* 0x000000ffffe37224 */ /* 0x000fe200078e0089 */
[----:B------:R-:W3:Y:S01]  /*def0*/  LDL.LU.64 R140, [R1+0xa98] ;  /* 0x000a9800018c7983 */ /* 0x000ee20000300a00 */
[----:B------:R-:W-:Y:S02]  /*df00*/  IMAD.MOV.U32 R230, RZ, RZ, R134 ;  /* 0x000000ffffe67224 */ /* 0x000fe400078e0086 */
[----:B------:R-:W-:Y:S01]  /*df10*/  IMAD.MOV.U32 R229, RZ, RZ, R135 ;  /* 0x000000ffffe57224 */ /* 0x000fe200078e0087 */
[----:B------:R-:W3:Y:S01]  /*df20*/  LDL.LU.64 R138, [R1+0xa90] ;  /* 0x000a9000018a7983 */ /* 0x000ee20000300a00 */
[----:B------:R-:W-:Y:S01]  /*df30*/  IMAD.MOV.U32 R232, RZ, RZ, R132 ;  /* 0x000000ffffe87224 */ /* 0x000fe200078e0084 */
[----:B------:R-:W-:Y:S01]  /*df40*/  MOV R233, R131 ;  /* 0x0000008300e97202 */ /* 0x000fe20000000f00 */
[----:B------:R-:W-:Y:S01]  /*df50*/  IMAD.MOV.U32 R231, RZ, RZ, R133 ;  /* 0x000000ffffe77224 */ /* 0x000fe200078e0085 */
[----:B------:R-:W3:Y:S01]  /*df60*/  LDL.LU.64 R136, [R1+0xa88] ;  /* 0x000a880001887983 */ /* 0x000ee20000300a00 */
[----:B------:R-:W-:-:S03]  /*df70*/  IMAD.MOV.U32 R234, RZ, RZ, R130 ;  /* 0x000000ffffea7224 */ /* 0x000fc600078e0082 */
[----:B------:R-:W3:Y:S01]  /*df80*/  LDL.LU.64 R134, [R1+0xa80] ;  /* 0x000a800001867983 */ /* 0x000ee20000300a00 */
[----:B------:R-:W-:Y:S02]  /*df90*/  IMAD.MOV.U32 R0, RZ, RZ, R128 ;  /* 0x000000ffff007224 */ /* 0x000fe400078e0080 */
[----:B------:R-:W-:Y:S01]  /*dfa0*/  IMAD.MOV.U32 R235, RZ, RZ, R129 ;  /* 0x000000ffffeb7224 */ /* 0x000fe200078e0081 */
[----:B------:R-:W3:Y:S01]  /*dfb0*/  LDL.LU.64 R132, [R1+0xa78] ;  /* 0x000a780001847983 */ /* 0x000ee20000300a00 */
[----:B------:R-:W-:Y:S02]  /*dfc0*/  IMAD.MOV.U32 R3, RZ, RZ, R126 ;  /* 0x000000ffff037224 */ /* 0x000fe400078e007e */
[----:B------:R-:W-:Y:S01]  /*dfd0*/  IMAD.MOV.U32 R2, RZ, RZ, R127 ;  /* 0x000000ffff027224 */ /* 0x000fe200078e007f */
[----:B------:R-:W3:Y:S01]  /*dfe0*/  LDL.LU.64 R130, [R1+0xa70] ;  /* 0x000a700001827983 */ /* 0x000ee20000300a00 */
[----:B------:R-:W-:-:S03]  /*dff0*/  IMAD.MOV.U32 R16, RZ, RZ, R125 ;  /* 0x000000ffff107224 */ /* 0x000fc600078e007d */
        /* <DEDUP_REMOVED lines=76> */
[----:B------:R-:W-:-:S03]  /*e4c0*/  MOV R5, R150 ;  /* 0x0000009600057202 */ /* 0x000fc60000000f00 */
[----:B------:R-:W-:Y:S01]  /*e4d0*/  STL.64 [R1+0x90], R60 ;  /* 0x0000903c01007387 */ /* 0x000fe20000100a00 */
[----:B------:R-:W-:-:S03]  /*e4e0*/  IMAD.MOV.U32 R4, RZ, RZ, R151 ;  /* 0x000000ffff047224 */ /* 0x000fc600078e0097 */
[----:B------:R-:W-:Y:S01]  /*e4f0*/  STL.64 [R1+0x98], R62 ;  /* 0x0000983e01007387 */ /* 0x000fe20000100a00 */
[----:B------:R-:W-:-:S03]  /*e500*/  IMAD.MOV.U32 R7, RZ, RZ, R148 ;  /* 0x000000ffff077224 */ /* 0x000fc600078e0094 */
[----:B------:R-:W-:Y:S01]  /*e510*/  STL.64 [R1+0xa0], R64 ;  /* 0x0000a04001007387 */ /* 0x000fe20000100a00 */
[----:B------:R-:W-:-:S03]  /*e520*/  IMAD.MOV.U32 R6, RZ, RZ, R149 ;  /* 0x000000ffff067224 */ /* 0x000fc600078e0095 */
[----:B------:R0:W-:Y:S01]  /*e530*/  STL.64 [R1+0xa8], R66 ;  /* 0x0000a84201007387 */ /* 0x0001e20000100a00 */
[----:B------:R-:W-:Y:S02]  /*e540*/  IMAD.MOV.U32 R9, RZ, RZ, R146 ;  /* 0x000000ffff097224 */ /* 0x000fe400078e0092 */
        /* <DEDUP_REMOVED lines=41> */
[----:B------:R-:W-:Y:S01]  /*e7e0*/  IMAD.MOV.U32 R202, RZ, RZ, R118 ;  /* 0x000000ffffca7224 */ /* 0x000fe200078e0076 */
[----:B------:R-:W-:Y:S01]  /*e7f0*/  MOV R201, R117 ;  /* 0x0000007500c97202 */ /* 0x000fe20000000f00 */
[----:B------:R-:W-:Y:S01]  /*e800*/  IMAD.MOV.U32 R203, RZ, RZ, R119 ;  /* 0x000000ffffcb7224 */ /* 0x000fe200078e0077 */
[----:B------:R-:W2:Y:S01]  /*e810*/  LDL.LU.64 R122, [R1+0x850] ;  /* 0x00085000017a7983 */ /* 0x000ea20000300a00 */
[----:B------:R-:W-:-:S03]  /*e820*/  IMAD.MOV.U32 R200, RZ, RZ, R116 ;  /* 0x000000ffffc87224 */ /* 0x000fc600078e0074 */
[----:B------:R-:W2:Y:S01]  /*e830*/  LDL.LU.64 R120, [R1+0x848] ;  /* 0x0008480001787983 */ /* 0x000ea20000300a00 */
        /* <DEDUP_REMOVED lines=354> */
[----:B------:R-:W-:Y:S01]  /*fe60*/  IMAD.MOV.U32 R140, RZ, RZ, R228 ;  /* 0x000000ffff8c7224 */ /* 0x000fe200078e00e4 */
[----:B------:R0:W5:Y:S01]  /*fe70*/  LDL.LU R0, [R1+0x6b8] ;  /* 0x0006b80001007983 */ /* 0x0001620000300800 */
        /* <DEDUP_REMOVED lines=258> */
[----:B------:R-:W-:Y:S01]  /*10ea0*/  BPT.TRAP 0x1 ;  /* 0x000000040000795c */ /* 0x000fe20000300000 */
.L_x_23:
[----:B------:R-:W-:Y:S02]  /*10eb0*/  UISETP.GT.U32.AND UP0, UPT, UR40, 0x1, UPT ;  /* 0x000000012800788c */ /* 0x000fe4000bf04070 */
[----:B------:R-:W-:-:S04]  /*10ec0*/  ULEA UR7, UR6, UR7, 0x3 ;  /* 0x0000000706077291 */ /* 0x000fc8000f8e183f */
[----:B------:R-:W-:Y:S01]  /*10ed0*/  UIADD3 UR7, UR7, 0x10, URZ ;  /* 0x0000001007077890 */ /* 0x000fe2000fffe03f */
[----:B------:R-:W-:-:S03]  /*10ee0*/  PLOP3.LUT P1, PT, PT, PT, UP0, 0x80, 0x0 ;  /* 0x000000000000781c */ /* 0x000fc60003f2f008 */
[----:B------:R-:W-:-:S09]  /*10ef0*/  UPRMT UR7, URZ, 0x654, UR7 ;  /* 0x000006543f077896 */ /* 0x000fd20008000007 */
[----:B------:R-:W-:Y:S01]  /*10f00*/  SYNCS.ARRIVE.TRANS64.RED.A1T0 RZ, [UR7], RZ ;  /* 0x000000ffffff79a7 */ /* 0x000fe20008100407 */
[----:B------:R-:W-:Y:S05]  /*10f10*/  @P1 BRA `(.L_x_24) ;  /* 0x0000000000041947 */ /* 0x000fea0003800000 */
[----:B------:R-:W-:Y:S01]  /*10f20*/  BPT.TRAP 0x1 ;  /* 0x000000040000795c */ /* 0x000fe20000300000 */
.L_x_24:
[----:B------:R-:W-:Y:S01]  /*10f30*/  UIADD3 UR16, UR16, 0x1, URZ ;  /* 0x0000000110107890 */ /* 0x000fe2000fffe03f */
[C---:B-----5:R-:W-:Y:S01]  /*10f40*/  ISETP.GT.AND P1, PT, R3.reuse, 0x1, PT ;  /* 0x000000010300780c */ /* 0x060fe20003f24270 */
[----:B------:R-:W-:Y:S01]  /*10f50*/  UIADD3 UR6, UR6, 0x1, URZ ;  /* 0x0000000106067890 */ /* 0x000fe2000fffe03f */
[----:B------:R-:W-:Y:S01]  /*10f60*/  VIADD R3, R3, 0xffffffff ;  /* 0xffffffff03037836 */ /* 0x000fe20000000000 */
[----:B------:R-:W-:Y:S02]  /*10f70*/  UISETP.NE.AND UP0, UPT, UR16, 0x2, UPT ;  /* 0x000000021000788c */ /* 0x000fe4000bf05270 */
[----:B------:R-:W-:Y:S02]  /*10f80*/  UISETP.NE.AND UP1, UPT, UR6, 0x2, UPT ;  /* 0x000000020600788c */ /* 0x000fe4000bf25270 */
[----:B------:R-:W-:Y:S02]  /*10f90*/  USEL UR7, URZ, 0x1, UP0 ;  /* 0x000000013f077887 */ /* 0x000fe40008000000 */
[----:B------:R-:W-:-:S02]  /*10fa0*/  USEL UR16, UR16, URZ, UP0 ;  /* 0x0000003f10107287 */ /* 0x000fc40008000000 */
[----:B------:R-:W-:Y:S02]  /*10fb0*/  USEL UR6, UR6, URZ, UP1 ;  /* 0x0000003f06067287 */ /* 0x000fe40008800000 */
[----:B------:R-:W-:Y:S01]  /*10fc0*/  LOP3.LUT R0, R0, UR7, RZ, 0x3c, !PT ;  /* 0x0000000700007c12 */ /* 0x000fe2000f8e3cff */
[----:B------:R-:W-:Y:S09]  /*10fd0*/  @P1 BRA `(.L_x_25) ;  /* 0xffffff7400401947 */ /* 0x000ff2000383ffff */
.L_x_18:
[----:B------:R-:W0:Y:S02]  /*10fe0*/  LDC R0, c[0x0][0x28c] ;  /* 0x0000a300ff007b82 */ /* 0x000e240000000800 */
[----:B0-----:R-:W-:-:S13]  /*10ff0*/  ISETP.GE.AND P1, PT, R0, 0x1, PT ;  /* 0x000000010000780c */ /* 0x001fda0003f26270 */
[----:B------:R-:W-:Y:S05]  /*11000*/  @!P1 BRA `(.L_x_26) ;  /* 0x0000000000449947 */ /* 0x000fea0003800000 */
[----:B------:R-:W-:Y:S05]  /*11010*/  @!P0 BRA `(.L_x_27) ;  /* 0x0000000000048947 */ /* 0x000fea0003800000 */
[----:B------:R-:W-:Y:S01]  /*11020*/  BPT.TRAP 0x1 ;  /* 0x000000040000795c */ /* 0x000fe20000300000 */
.L_x_27:
[----:B------:R-:W0:Y:S01]  /*11030*/  S2UR UR6, SR_CgaCtaId ;  /* 0x00000000000679c3 */ /* 0x000e220000008800 */
[----:B------:R-:W-:Y:S01]  /*11040*/  UISETP.LT.AND UP0, UPT, UR44, 0x1, UPT ;  /* 0x000000012c00788c */ /* 0x000fe2000bf01270 */
[----:B------:R-:W-:-:S03]  /*11050*/  UMOV UR5, 0x400 ;  /* 0x0000040000057882 */ /* 0x000fc60000000000 */
[----:B------:R-:W-:Y:S02]  /*11060*/  USEL UR4, UR44, 0x1, UP0 ;  /* 0x000000012c047887 */ /* 0x000fe40008000000 */
[----:B------:R-:W-:Y:S02]  /*11070*/  UISETP.GT.U32.AND UP0, UPT, UR40, 0x1, UPT ;  /* 0x000000012800788c */ /* 0x000fe4000bf04070 */
[----:B------:R-:W-:-:S04]  /*11080*/  UIADD3 UR4, UR39, UR44, -UR4 ;  /* 0x0000002c27047290 */ /* 0x000fc8000fffe804 */
[----:B------:R-:W-:Y:S01]  /*11090*/  USHF.L.U32 UR4, UR4, 0x3, URZ ;  /* 0x0000000304047899 */ /* 0x000fe2000800063f */
[----:B------:R-:W-:-:S03]  /*110a0*/  PLOP3.LUT P0, PT, PT, PT, UP0, 0x80, 0x0 ;  /* 0x000000000000781c */ /* 0x000fc60003f0f008 */
[----:B------:R-:W-:Y:S02]  /*110b0*/  ULOP3.LUT UR4, UR4, 0x8, URZ, 0xc0, !UPT ;  /* 0x0000000804047892 */ /* 0x000fe4000f8ec03f */
[----:B0-----:R-:W-:-:S04]  /*110c0*/  ULEA UR5, UR6, UR5, 0x18 ;  /* 0x0000000506057291 */ /* 0x001fc8000f8ec03f */
[----:B------:R-:W-:-:S04]  /*110d0*/  UIADD3 UR4, UR5, 0x10, UR4 ;  /* 0x0000001005047890 */ /* 0x000fc8000fffe004 */
[----:B------:R-:W-:-:S09]  /*110e0*/  UPRMT UR4, URZ, 0x654, UR4 ;  /* 0x000006543f047896 */ /* 0x000fd20008000004 */
[----:B------:R-:W-:Y:S01]  /*110f0*/  SYNCS.ARRIVE.TRANS64.RED.A1T0 RZ, [UR4], RZ ;  /* 0x000000ffffff79a7 */ /* 0x000fe20008100404 */
[----:B------:R-:W-:Y:S05]  /*11100*/  @P0 BRA `(.L_x_26) ;  /* 0x0000000000040947 */ /* 0x000fea0003800000 */
[----:B------:R-:W-:Y:S01]  /*11110*/  BPT.TRAP 0x1 ;  /* 0x000000040000795c */ /* 0x000fe20000300000 */
.L_x_26:
[----:B------:R-:W0:Y:S01]  /*11120*/  S2R R0, SR_TID.X ;  /* 0x0000000000007919 */ /* 0x000e220000002100 */
[----:B------:R-:W-:Y:S01]  /*11130*/  IMAD.MOV.U32 R21, RZ, RZ, 0x6540 ;  /* 0x00006540ff157424 */ /* 0x000fe200078e00ff */
[----:B------:R-:W-:Y:S01]  /*11140*/  UIMAD.WIDE UR6, UR41, 0x180, URZ ;  /* 0x00000180290678a5 */ /* 0x000fe2000f8e023f */
[----:B------:R-:W1:Y:S01]  /*11150*/  S2R R6, SR_TID.X ;  /* 0x0000000000067919 */ /* 0x000e620000002100 */
[----:B------:R-:W-:Y:S01]  /*11160*/  USHF.R.S32.HI UR10, URZ, 0x1f, UR43 ;  /* 0x0000001f3f0a7899 */ /* 0x000fe2000801142b */
[----:B------:R-:W-:Y:S01]  /*11170*/  ULDC.64 UR8, c[0x0][0x5d0] ;  /* 0x0001740000087ab9 */ /* 0x000fe20000000a00 */
[----:B------:R-:W-:Y:S02]  /*11180*/  UIADD3 UR39, UR44, UR39, URZ ;  /* 0x000000272c277290 */ /* 0x000fe4000fffe03f */
[----:B------:R-:W-:Y:S02]  /*11190*/  UIMAD UR4, UR10, UR8, URZ ;  /* 0x000000080a0472a4 */ /* 0x000fe4000f8e023f */
[----:B------:R-:W-:-:S02]  /*111a0*/  UIMAD UR41, UR41, 0x180, URZ ;  /* 0x00000180292978a4 */ /* 0x000fc4000f8e023f */
[----:B------:R-:W-:Y:S01]  /*111b0*/  UIMAD UR4, UR43, UR9, UR4 ;  /* 0x000000092b0472a4 */ /* 0x000fe2000f8e0204 */
[----:B------:R-:W-:Y:S01]  /*111c0*/  ULDC UR5, c[0x0][0x284] ;  /* 0x0000a10000057ab9 */ /* 0x000fe20000000800 */
[----:B------:R-:W-:-:S04]  /*111d0*/  UISETP.GT.U32.AND UP0, UPT, UR39, 0x1, UPT ;  /* 0x000000012700788c */ /* 0x000fc8000bf04070 */
[----:B------:R-:W-:Y:S01]  /*111e0*/  UISETP.LT.U32.AND UP0, UPT, UR44, 0x2, UP0 ;  /* 0x000000022c00788c */ /* 0x000fe20008701070 */
[----:B0----5:R-:W-:-:S04]  /*111f0*/  SHF.R.U32.HI R3, RZ, 0x7, R0 ;  /* 0x00000007ff037819 */ /* 0x021fc80000011600 */
[----:B------:R-:W-:Y:S01]  /*11200*/  LOP3.LUT R3, R3, 0x1, RZ, 0xc0, !PT ;  /* 0x0000000103037812 */ /* 0x000fe200078ec0ff */
[C---:B-1----:R-:W-:Y:S01]  /*11210*/  IMAD.SHL.U32 R20, R6.reuse, 0x2, RZ ;  /* 0x0000000206147824 */ /* 0x042fe200078e00ff */
[----:B------:R-:W-:Y:S02]  /*11220*/  SHF.R.U32.HI R0, RZ, 0x2, R6 ;  /* 0x00000002ff007819 */ /* 0x000fe40000011606 */
[----:B------:R-:W-:Y:S01]  /*11230*/  LOP3.LUT R4, R6, 0x60, RZ, 0xc0, !PT ;  /* 0x0000006006047812 */ /* 0x000fe200078ec0ff */
[----:B------:R-:W-:Y:S01]  /*11240*/  IMAD.SHL.U32 R160, R3, 0x40, RZ ;  /* 0x0000004003a07824 */ /* 0x000fe200078e00ff */
[----:B------:R-:W-:Y:S02]  /*11250*/  LOP3.LUT R0, R0, 0x7, RZ, 0xc0, !PT ;  /* 0x0000000700007812 */ /* 0x000fe400078ec0ff */
[----:B------:R-:W-:Y:S02]  /*11260*/  LOP3.LUT R20, R20, 0x6, RZ, 0xc0, !PT ;  /* 0x0000000614147812 */ /* 0x000fe400078ec0ff */
[----:B------:R-:W-:-:S02]  /*11270*/  SHF.R.U32.HI R4, RZ, 0x1, R4 ;  /* 0x00000001ff047819 */ /* 0x000fc40000011604 */
[--C-:B------:R-:W-:Y:S02]  /*11280*/  LOP3.LUT R160, R160, 0x40, R0.reuse, 0xe2, !PT ;  /* 0x00000040a0a07812 */ /* 0x100fe400078ee200 */
[----:B------:R-:W-:Y:S01]  /*11290*/  PRMT R20, R20, R21, UR42 ;  /* 0x0000002a14147e16 */ /* 0x000fe20008000015 */
[----:B------:R-:W-:Y:S01]  /*112a0*/  USHF.L.U32 UR42, UR42, 0x8, URZ ;  /* 0x000000082a2a7899 */ /* 0x000fe2000800063f */
[----:B------:R-:W-:Y:S02]  /*112b0*/  IADD3 R0, RZ, -R4, -R0 ;  /* 0x80000004ff007210 */ /* 0x000fe40007ffe800 */
[----:B------:R-:W-:Y:S01]  /*112c0*/  LOP3.LUT R160, R160, UR6, R4, 0xfe, !PT ;  /* 0x00000006a0a07c12 */ /* 0x000fe2000f8efe04 */
[----:B------:R-:W-:Y:S01]  /*112d0*/  IMAD.U32 R4, RZ, RZ, UR8 ;  /* 0x00000008ff047e24 */ /* 0x000fe2000f8e00ff */
[----:B------:R-:W-:Y:S01]  /*112e0*/  SHF.R.S32.HI R21, RZ, 0x1f, R20 ;  /* 0x0000001fff157819 */ /* 0x000fe20000011414 */
[----:B------:R-:W-:Y:S01]  /*112f0*/  ULDC UR8, c[0x0][0x288] ;  /* 0x0000a20000087ab9 */ /* 0x000fe20000000800 */
[----:B------:R-:W-:Y:S01]  /*11300*/  IMAD R0, R3, -0x40, R0 ;  /* 0xffffffc003007824 */ /* 0x000fe200078e0200 */
[----:B------:R-:W-:Y:S01]  /*11310*/  UISETP.GE.AND UP1, UPT, UR42, UR8, UPT ;  /* 0x000000082a00728c */ /* 0x000fe2000bf26270 */
[----:B------:R-:W-:-:S02]  /*11320*/  IMAD.U32 R3, RZ, RZ, UR5 ;  /* 0x00000005ff037e24 */ /* 0x000fc4000f8e00ff */
[----:B------:R-:W-:Y:S01]  /*11330*/  IMAD.WIDE.U32 R4, R4, UR43, R20 ;  /* 0x0000002b04047c25 */ /* 0x000fe2000f8e0014 */
[----:B------:R-:W-:Y:S02]  /*11340*/  UISETP.GE.OR UP1, UPT, UR41, UR5, UP1 ;  /* 0x000000052900728c */ /* 0x000fe40008f26670 */
[----:B------:R-:W-:Y:S01]  /*11350*/  IADD3 R3, R3, -UR41, R0 ;  /* 0x8000002903037c10 */ /* 0x000fe2000fffe000 */
[----:B------:R-:W-:Y:S01]  /*11360*/  VIADD R5, R5, UR4 ;  /* 0x0000000405057c36 */ /* 0x000fe20008000000 */
[----:B------:R-:W-:Y:S01]  /*11370*/  USHF.R.U32.HI UR4, URZ, 0x1, UR39 ;  /* 0x000000013f047899 */ /* 0x000fe20008011627 */
[----:B------:R-:W-:Y:S01]  /*11380*/  LOP3.LUT R0, R6, 0x3, RZ, 0xc0, !PT ;  /* 0x0000000306007812 */ /* 0x000fe200078ec0ff */
[----:B------:R-:W-:Y:S01]  /*11390*/  IMAD.MOV.U32 R6, RZ, RZ, -0x2 ;  /* 0xfffffffeff067424 */ /* 0x000fe200078e00ff */
[----:B------:R-:W-:Y:S01]  /*113a0*/  PLOP3.LUT P0, PT, PT, PT, UP1, 0x80, 0x0 ;  /* 0x000000000000781c */ /* 0x000fe20003f0f018 */
[----:B------:R-:W-:Y:S02]  /*113b0*/  ULOP3.LUT UR4, UR4, 0x1, URZ, 0xc0, !UPT ;  /* 0x0000000104047892 */ /* 0x000fe4000f8ec03f */
[----:B------:R-:W-:Y:S01]  /*113c0*/  IMAD R0, R0, R6, UR8 ;  /* 0x0000000800007e24 */ /* 0x000fe2000f8e0206 */
[----:B------:R-:W-:-:S02]  /*113d0*/  USEL UR5, URZ, 0x1, !UP0 ;  /* 0x000000013f057887 */ /* 0x000fc4000c000000 */
[----:B------:R-:W-:Y:S01]  /*113e0*/  UISETP.NE.U32.AND UP2, UPT, UR4, 0x1, UPT ;  /* 0x000000010400788c */ /* 0x000fe2000bf45070 */
[----:B------:R-:W-:Y:S01]  /*113f0*/  VIADD R0, R0, -UR42 ;  /* 0x8000002a00007c36 */ /* 0x000fe20008000000 */
[----:B------:R-:W-:Y:S02]  /*11400*/  ULOP3.LUT UR39, UR39, 0x1, URZ, 0xc0, !UPT ;  /* 0x0000000127277892 */ /* 0x000fe4000f8ec03f */
[----:B------:R-:W-:Y:S01]  /*11410*/  UISETP.GT.U32.AND UP2, UPT, UR44, 0x1, !UP2 ;  /* 0x000000012c00788c */ /* 0x000fe2000d744070 */
[----:B------:R-:W-:-:S03]  /*11420*/  UMOV UR41, 0xffffffff ;  /* 0xffffffff00297882 */ /* 0x000fc60000000000 */
[----:B------:R-:W-:-:S04]  /*11430*/  USEL UR4, URZ, 0x1, !UP2 ;  /* 0x000000013f047887 */ /* 0x000fc8000d000000 */
[----:B------:R-:W-:Y:S01]  /*11440*/  ULOP3.LUT UR38, UR4, UR38, UR5, 0x96, !UPT ;  /* 0x0000002604267292 */ /* 0x000fe2000f8e9605 */
[----:B------:R-:W-:Y:S11]  /*11450*/  @P0 BRA `(.L_x_28) ;  /* 0x0000018800080947 */ /* 0x000ff60003800000 */
[----:B------:R-:W-:Y:S01]  /*11460*/  FSETP.NEU.AND P0, PT, R16, RZ, PT ;  /* 0x000000ff1000720b */ /* 0x000fe20003f0d000 */
[----:B------:R-:W-:Y:S01]  /*11470*/  ULDC.64 UR8, c[0x0][0x5c8] ;  /* 0x0001720000087ab9 */ /* 0x000fe20000000a00 */
[----:B------:R-:W-:Y:S01]  /*11480*/  ISETP.GT.AND P1, PT, R3, RZ, PT ;  /* 0x000000ff0300720c */ /* 0x000fe20003f24270 */
[----:B------:R-:W-:Y:S01]  /*11490*/  UIMAD UR4, UR7, UR8, URZ ;  /* 0x00000008070472a4 */ /* 0x000fe2000f8e023f */
[----:B------:R-:W-:Y:S01]  /*114a0*/  IMAD.U32 R13, RZ, RZ, UR9 ;  /* 0x00000009ff0d7e24 */ /* 0x000fe2000f8e00ff */
[----:B------:R-:W-:Y:S01]  /*114b0*/  BSSY B0, `(.L_x_28) ;  /* 0x000187c000007945 */ /* 0x000fe20003800000 */
[----:B------:R-:W-:Y:S01]  /*114c0*/  IMAD.WIDE.U32 R4, R160, UR8, R4 ;  /* 0x00000008a0047c25 */ /* 0x000fe2000f8e0004 */
[----:B------:R-:W-:-:S03]  /*114d0*/  ISETP.GT.AND P2, PT, R0, RZ, P1 ;  /* 0x000000ff0000720c */ /* 0x000fc60000f44270 */
[----:B------:R-:W-:-:S04]  /*114e0*/  IMAD R13, R160, R13, UR4 ;  /* 0x00000004a00d7e24 */ /* 0x000fc8000f8e020d */
[----:B------:R-:W-:Y:S01]  /*114f0*/  IMAD.IADD R13, R5, 0x1, R13 ;  /* 0x00000001050d7824 */ /* 0x000fe200078e020d */
[----:B------:R-:W-:Y:S06]  /*11500*/  @!P0 BRA `(.L_x_29) ;  /* 0x000000f000a88947 */ /* 0x000fec0003800000 */
[----:B------:R-:W0:Y:S01]  /*11510*/  LDC.64 R18, c[0x0][0x5b0] ;  /* 0x00016c00ff127b82 */ /* 0x000e220000000a00 */
[----:B------:R-:W2:Y:S07]  /*11520*/  LDL.LU R12, [R1+0x200] ;  /* 0x00020000010c7983 */ /* 0x000eae0000300800 */
[----:B------:R-:W1:Y:S08]  /*11530*/  LDC.64 R152, c[0x0][0x5b8] ;  /* 0x00016e00ff987b82 */ /* 0x000e700000000a00 */
[----:B------:R-:W3:Y:S01]  /*11540*/  LDC.64 R14, c[0x0][0x5a8] ;  /* 0x00016a00ff0e7b82 */ /* 0x000ee20000000a00 */
[----:B0-----:R-:W-:Y:S01]  /*11550*/  R2UR UR4, R18 ;  /* 0x00000000120472ca */ /* 0x001fe200000e0000 */
[----:B-1----:R-:W-:-:S02]  /*11560*/  IMAD R161, R152, UR10, RZ ;  /* 0x0000000a98a17c24 */ /* 0x002fc4000f8e02ff */
[----:B------:R-:W-:-:S10]  /*11570*/  IMAD.WIDE.U32 R156, R152, UR43, R20 ;  /* 0x0000002b989c7c25 */ /* 0x000fd4000f8e0014 */
[----:B------:R-:W-:Y:S01]  /*11580*/  UIMAD UR4, UR7, UR4, URZ ;  /* 0x00000004070472a4 */ /* 0x000fe2000f8e023f */
[----:B------:R-:W-:Y:S02]  /*11590*/  IMAD R161, R153, UR43, R161 ;  /* 0x0000002b99a17c24 */ /* 0x000fe4000f8e02a1 */
[----:B------:R-:W-:Y:S02]  /*115a0*/  IMAD.MOV.U32 R22, RZ, RZ, R156 ;  /* 0x000000ffff167224 */ /* 0x000fe400078e009c */
[----:B------:R-:W-:Y:S02]  /*115b0*/  IMAD.IADD R23, R157, 0x1, R161 ;  /* 0x000000019d177824 */ /* 0x000fe400078e02a1 */
[C---:B------:R-:W-:Y:S01]  /*115c0*/  IMAD R11, R160.reuse, R19, UR4 ;  /* 0x00000004a00b7e24 */ /* 0x040fe2000f8e0213 */
[----:B------:R-:W-:Y:S01]  /*115d0*/  ULDC.64 UR4, c[0x0][0x5c0] ;  /* 0x0001700000047ab9 */ /* 0x000fe20000000a00 */
[----:B------:R-:W-:-:S04]  /*115e0*/  IMAD.WIDE.U32 R6, R160, R18, R22 ;  /* 0x00000012a0067225 */ /* 0x000fc800078e0016 */
[----:B------:R-:W-:Y:S01]  /*115f0*/  IMAD.IADD R5, R7, 0x1, R11 ;  /* 0x0000000107057824 */ /* 0x000fe200078e020b */
[----:B---3--:R-:W-:-:S04]  /*11600*/  LEA R8, P0, R6, R14, 0x1 ;  /* 0x0000000e06087211 */ /* 0x008fc800078008ff */
[----:B------:R-:W-:-:S05]  /*11610*/  LEA.HI.X R9, R6, R15, R5, 0x1, P0 ;  /* 0x0000000f06097211 */ /* 0x000fca00000f0c05 */
[----:B------:R-:W3:Y:S01]  /*11620*/  @P2 LDG.E.LTC128B.U16 R10, desc[UR36][R8.64] ;  /* 0x00000024080a2981 */ /* 0x000ee2000c1e1520 */
[----:B------:R-:W-:Y:S01]  /*11630*/  BSSY B1, `(.L_x_30) ;  /* 0x0000011000017945 */ /* 0x000fe20003800000 */
[----:B---3--:R-:W-:-:S04]  /*11640*/  IMAD.U32 R5, R10, 0x10000, RZ ;  /* 0x000100000a057824 */ /* 0x008fc800078e00ff */
[----:B------:R-:W-:-:S04]  /*11650*/  FMUL R5, R5, R16 ;  /* 0x0000001005057220 */ /* 0x000fc80000400000 */
[----:B--2---:R-:W-:Y:S01]  /*11660*/  FFMA R5, R12, R2, R5 ;  /* 0x000000020c057223 */ /* 0x004fe20000000005 */
[----:B------:R-:W-:-:S04]  /*11670*/  LEA R12, P0, R4, UR4, 0x1 ;  /* 0x00000004040c7c11 */ /* 0x000fc8000f8008ff */
[----:B------:R-:W-:Y:S02]  /*11680*/  LEA.HI.X R13, R4, UR5, R13, 0x1, P0 ;  /* 0x00000005040d7c11 */ /* 0x000fe400080f0c0d */
[----:B------:R-:W-:-:S05]  /*11690*/  F2FP.BF16.F32.PACK_AB R4, RZ, R5 ;  /* 0x00000005ff04723e */ /* 0x000fca00000010ff */
[----:B------:R0:W-:Y:S02]  /*116a0*/  @P2 STG.E.U16 desc[UR36][R12.64], R4 ;  /* 0x000000040c002986 */ /* 0x0001e4000c101524 */
[----:B0-----:R-:W-:-:S04]  /*116b0*/  IMAD.WIDE.U32 R4, R160, R18, R20 ;  /* 0x00000012a0047225 */ /* 0x001fc800078e0014 */
[----:B------:R-:W-:Y:S02]  /*116c0*/  IMAD.IADD R5, R11, 0x1, R5 ;  /* 0x000000010b057824 */ /* 0x000fe400078e0205 */
[----:B------:R-:W-:-:S04]  /*116d0*/  IMAD.WIDE.U32 R4, R152, UR43, R4 ;  /* 0x0000002b98047c25 */ /* 0x000fc8000f8e0004 */
[----:B------:R-:W-:Y:S01]  /*116e0*/  IMAD.IADD R5, R161, 0x1, R5 ;  /* 0x00000001a1057824 */ /* 0x000fe200078e0205 */
[----:B------:R-:W-:-:S04]  /*116f0*/  LEA R8, P0, R4, R14, 0x1 ;  /* 0x0000000e04087211 */ /* 0x000fc800078008ff */
[----:B------:R-:W-:Y:S02]  /*11700*/  LEA.HI.X R9, R4, R15, R5, 0x1, P0 ;  /* 0x0000000f04097211 */ /* 0x000fe400000f0c05 */
[----:B------:R-:W-:-:S13]  /*11710*/  ISETP.GT.AND P0, PT, R0, 0x1, P1 ;  /* 0x000000010000780c */ /* 0x000fda0000f04270 */
[----:B------:R-:W-:Y:S05]  /*11720*/  @!P0 BRA `(.L_x_31) ;  /* 0x0000000000048947 */ /* 0x000fea0003800000 */
[----:B------:R0:W5:Y:S02]  /*11730*/  LDG.E.LTC128B.U16 R10, desc[UR36][R8.64+0x2] ;  /* 0x00000224080a7981 */ /* 0x000164000c1e1520 */
.L_x_31:
[----:B------:R-:W-:Y:S05]  /*11740*/  BSYNC B1 ;  /* 0x0000000000017941 */ /* 0x000fea0003800000 */
.L_x_30:
[----:B------:R-:W2:Y:S01]  /*11750*/  LDL.LU R5, [R1+0x204] ;  /* 0x0002040001057983 */ /* 0x000ea20000300800 */
[----:B-----5:R-:W-:Y:S01]  /*11760*/  IMAD.U32 R4, R10, 0x10000, RZ ;  /* 0x000100000a047824 */ /* 0x020fe200078e00ff */
[C---:B------:R-:W-:Y:S01]  /*11770*/  SHF.L.U64.HI R163, R18.reuse, 0x3, R19 ;  /* 0x0000000312a37819 */ /* 0x040fe20000010213 */
[----:B------:R-:W-:Y:S01]  /*11780*/  IMAD.SHL.U32 R162, R18, 0x8, RZ ;  /* 0x0000000812a27824 */ /* 0x000fe200078e00ff */
[----:B------:R-:W3:Y:S01]  /*11790*/  LDL.LU R17, [R1+0x208] ;  /* 0x0002080001117983 */ /* 0x000ee20000300800 */
[----:B------:R-:W-:-:S04]  /*117a0*/  FMUL R4, R4, R16 ;  /* 0x0000001004047220 */ /* 0x000fc80000400000 */
[----:B--2---:R-:W-:Y:S01]  /*117b0*/  FFMA R4, R5, R2, R4 ;  /* 0x0000000205047223 */ /* 0x004fe20000000004 */
[----:B------:R-:W-:-:S04]  /*117c0*/  @P0 IMAD.MOV.U32 R5, RZ, RZ, R13 ;  /* 0x000000ffff050224 */ /* 0x000fc800078e000d */
[----:B------:R-:W-:-:S04]  /*117d0*/  F2FP.BF16.F32.PACK_AB R4, RZ, R4 ;  /* 0x00000004ff04723e */ /* 0x000fc800000010ff */
[----:B------:R-:W-:Y:S01]  /*117e0*/  PRMT R6, R4, 0x7610, R6 ;  /* 0x0000761004067816 */ /* 0x000fe20000000006 */
[----:B------:R-:W-:-:S05]  /*117f0*/  @P0 IMAD.MOV.U32 R4, RZ, RZ, R12 ;  /* 0x000000ffff040224 */ /* 0x000fca00078e000c */
[----:B------:R1:W-:Y:S01]  /*11800*/  @P0 STG.E.U16 desc[UR36][R4.64+0x2], R6 ;  /* 0x0000020604000986 */ /* 0x0003e2000c101524 */
[----:B------:R-:W-:-:S04]  /*11810*/  ISETP.GT.AND P0, PT, R3, 0x8, PT ;  /* 0x000000080300780c */ /* 0x000fc80003f04270 */
[----:B------:R-:W-:Y:S01]  /*11820*/  ISETP.GT.AND P2, PT, R0, RZ, P0 ;  /* 0x000000ff0000720c */ /* 0x000fe20000744270 */
[----:B-1----:R-:W-:-:S04]  /*11830*/  IMAD.WIDE.U32 R4, R160, R18, R162 ;  /* 0x00000012a0047225 */ /* 0x002fc800078e00a2 */
[----:B------:R-:W-:Y:S01]  /*11840*/  IMAD.IADD R11, R11, 0x1, R5 ;  /* 0x000000010b0b7824 */ /* 0x000fe200078e0205 */
[----:B------:R-:W-:-:S04]  /*11850*/  IADD3 R5, P3, R156, R4, RZ ;  /* 0x000000049c057210 */ /* 0x000fc80007f7e0ff */
[----:B------:R-:W-:Y:S02]  /*11860*/  IADD3.X R7, R11, R23, RZ, P3, !PT ;  /* 0x000000170b077210 */ /* 0x000fe40001ffe4ff */
[----:B------:R-:W-:-:S04]  /*11870*/  LEA R6, P3, R5, R14, 0x1 ;  /* 0x0000000e05067211 */ /* 0x000fc800078608ff */
[----:B------:R-:W-:-:S05]  /*11880*/  LEA.HI.X R7, R5, R15, R7, 0x1, P3 ;  /* 0x0000000f05077211 */ /* 0x000fca00018f0c07 */
[----:B------:R-:W2:Y:S01]  /*11890*/  @P2 LDG.E.LTC128B.U16 R10, desc[UR36][R6.64] ;  /* 0x00000024060a2981 */ /* 0x000ea2000c1e1520 */
[----:B------:R-:W-:Y:S01]  /*118a0*/  IADD3 R4, P3, R20, R4, RZ ;  /* 0x0000000414047210 */ /* 0x000fe20007f7e0ff */
[----:B------:R-:W-:Y:S01]  /*118b0*/  USHF.L.U64.HI UR4, UR8, 0x4, UR9 ;  /* 0x0000000408047899 */ /* 0x000fe20008010209 */
[----:B------:R-:W-:Y:S01]  /*118c0*/  ISETP.GT.AND P4, PT, R0, 0x1, P0 ;  /* 0x000000010000780c */ /* 0x000fe20000784270 */
[----:B------:R-:W-:Y:S02]  /*118d0*/  BSSY B1, `(.L_x_32) ;  /* 0x0000011000017945 */ /* 0x000fe40003800000 */
[----:B------:R-:W-:Y:S02]  /*118e0*/  IMAD.X R5, R21, 0x1, R11, P3 ;  /* 0x0000000115057824 */ /* 0x000fe400018e060b */
[----:B------:R-:W-:-:S04]  /*118f0*/  IMAD.WIDE.U32 R4, R152, UR43, R4 ;  /* 0x0000002b98047c25 */ /* 0x000fc8000f8e0004 */
[----:B------:R-:W-:Y:S02]  /*11900*/  IMAD.IADD R5, R161, 0x1, R5 ;  /* 0x00000001a1057824 */ /* 0x000fe400078e0205 */
[----:B--2---:R-:W-:-:S04]  /*11910*/  IMAD.U32 R6, R10, 0x10000, RZ ;  /* 0x000100000a067824 */ /* 0x004fc800078e00ff */
[----:B------:R-:W-:-:S04]  /*11920*/  FMUL R6, R6, R16 ;  /* 0x0000001006067220 */ /* 0x000fc80000400000 */
[----:B---3--:R-:W-:Y:S01]  /*11930*/  FFMA R11, R17, R2, R6 ;  /* 0x00000002110b7223 */ /* 0x008fe20000000006 */
[----:B------:R-:W-:-:S04]  /*11940*/  LEA R6, P3, R4, R14, 0x1 ;  /* 0x0000000e04067211 */ /* 0x000fc800078608ff */
[----:B------:R-:W-:Y:S01]  /*11950*/  LEA.HI.X R7, R4, R15, R5, 0x1, P3 ;  /* 0x0000000f04077211 */ /* 0x000fe200018f0c05 */
[----:B------:R-:W-:Y:S01]  /*11960*/  IMAD.U32 R4, RZ, RZ, UR8 ;  /* 0x00000008ff047e24 */ /* 0x000fe2000f8e00ff */
[----:B------:R-:W-:-:S04]  /*11970*/  F2FP.BF16.F32.PACK_AB R5, RZ, R11 ;  /* 0x0000000bff05723e */ /* 0x000fc800000010ff */
[----:B------:R-:W-:Y:S02]  /*11980*/  LEA R4, P3, R4, R12, 0x4 ;  /* 0x0000000c04047211 */ /* 0x000fe400078620ff */
[----:B------:R-:W-:Y:S02]  /*11990*/  PRMT R11, R5, 0x7610, R11 ;  /* 0x00007610050b7816 */ /* 0x000fe4000000000b */
[----:B------:R-:W-:-:S05]  /*119a0*/  IADD3.X R5, R13, UR4, RZ, P3, !PT ;  /* 0x000000040d057c10 */ /* 0x000fca0009ffe4ff */
[----:B------:R1:W-:Y:S01]  /*119b0*/  @P2 STG.E.U16 desc[UR36][R4.64], R11 ;  /* 0x0000000b04002986 */ /* 0x0003e2000c101524 */
[----:B------:R-:W-:Y:S05]  /*119c0*/  @!P4 BRA `(.L_x_33) ;  /* 0x000000000004c947 */ /* 0x000fea0003800000 */
[----:B------:R2:W5:Y:S02]  /*119d0*/  LDG.E.LTC128B.U16 R10, desc[UR36][R6.64+0x2] ;  /* 0x00000224060a7981 */ /* 0x000564000c1e1520 */
.L_x_33:
[----:B------:R-:W-:Y:S05]  /*119e0*/  BSYNC B1 ;  /* 0x0000000000017941 */ /* 0x000fea0003800000 */
.L_x_32:
[----:B------:R-:W3:Y:S01]  /*119f0*/  LDL.LU R17, [R1+0x20c] ;  /* 0x00020c0001117983 */ /* 0x000ee20000300800 */
[----:B-1---5:R-:W-:Y:S01]  /*11a00*/  IMAD.U32 R11, R10, 0x10000, RZ ;  /* 0x000100000a0b7824 */ /* 0x022fe200078e00ff */
[----:B------:R-:W-:Y:S01]  /*11a10*/  ISETP.GT.AND P2, PT, R0, 0x8, P1 ;  /* 0x000000080000780c */ /* 0x000fe20000f44270 */
[----:B------:R-:W-:Y:S02]  /*11a20*/  BSSY B1, `(.L_x_34) ;  /* 0x0000007000017945 */ /* 0x000fe40003800000 */
[----:B------:R-:W-:-:S04]  /*11a30*/  FMUL R11, R11, R16 ;  /* 0x000000100b0b7220 */ /* 0x000fc80000400000 */
[----:B---3--:R-:W-:-:S05]  /*11a40*/  FFMA R11, R17, R2, R11 ;  /* 0x00000002110b7223 */ /* 0x008fca000000000b */
[----:B------:R-:W-:-:S05]  /*11a50*/  F2FP.BF16.F32.PACK_AB R11, RZ, R11 ;  /* 0x0000000bff0b723e */ /* 0x000fca00000010ff */
[----:B------:R1:W-:Y:S01]  /*11a60*/  @P4 STG.E.U16 desc[UR36][R4.64+0x2], R11 ;  /* 0x0000020b04004986 */ /* 0x0003e2000c101524 */
[----:B------:R-:W-:Y:S05]  /*11a70*/  @!P2 BRA `(.L_x_35) ;  /* 0x000000000004a947 */ /* 0x000fea0003800000 */
[----:B------:R3:W5:Y:S02]  /*11a80*/  LDG.E.LTC128B.U16 R10, desc[UR36][R8.64+0x10] ;  /* 0x00001024080a7981 */ /* 0x000764000c1e1520 */
.L_x_35:
[----:B------:R-:W-:Y:S05]  /*11a90*/  BSYNC B1 ;  /* 0x0000000000017941 */ /* 0x000fea0003800000 */
.L_x_34:
[----:B------:R-:W4:Y:S01]  /*11aa0*/  LDL.LU R17, [R1+0x210] ;  /* 0x0002100001117983 */ /* 0x000f220000300800 */
[----:B-1---5:R-:W-:Y:S01]  /*11ab0*/  IMAD.U32 R11, R10, 0x10000, RZ ;  /* 0x000100000a0b7824 */ /* 0x022fe200078e00ff */
[----:B------:R-:W-:Y:S01]  /*11ac0*/  ISETP.GT.AND P3, PT, R0, 0x9, P1 ;  /* 0x000000090000780c */ /* 0x000fe20000f64270 */
[----:B------:R-:W-:Y:S02]  /*11ad0*/  BSSY B1, `(.L_x_36) ;  /* 0x0000007000017945 */ /* 0x000fe40003800000 */
[----:B------:R-:W-:-:S04]  /*11ae0*/  FMUL R11, R11, R16 ;  /* 0x000000100b0b7220 */ /* 0x000fc80000400000 */
[----:B----4-:R-:W-:-:S05]  /*11af0*/  FFMA R11, R17, R2, R11 ;  /* 0x00000002110b7223 */ /* 0x010fca000000000b */
[----:B------:R-:W-:-:S05]  /*11b00*/  F2FP.BF16.F32.PACK_AB R11, RZ, R11 ;  /* 0x0000000bff0b723e */ /* 0x000fca00000010ff */
[----:B------:R1:W-:Y:S01]  /*11b10*/  @P2 STG.E.U16 desc[UR36][R12.64+0x10], R11 ;  /* 0x0000100b0c002986 */ /* 0x0003e2000c101524 */
[----:B------:R-:W-:Y:S05]  /*11b20*/  @!P3 BRA `(.L_x_37) ;  /* 0x000000000004b947 */ /* 0x000fea0003800000 */
[----:B------:R4:W5:Y:S02]  /*11b30*/  LDG.E.LTC128B.U16 R10, desc[UR36][R8.64+0x12] ;  /* 0x00001224080a7981 */ /* 0x000964000c1e1520 */
.L_x_37:
[----:B------:R-:W-:Y:S05]  /*11b40*/  BSYNC B1 ;  /* 0x0000000000017941 */ /* 0x000fea0003800000 */
.L_x_36:
[----:B------:R-:W2:Y:S01]  /*11b50*/  LDL.LU R17, [R1+0x214] ;  /* 0x0002140001117983 */ /* 0x000ea20000300800 */
[----:B-1---5:R-:W-:Y:S01]  /*11b60*/  IMAD.U32 R11, R10, 0x10000, RZ ;  /* 0x000100000a0b7824 */ /* 0x022fe200078e00ff */
[----:B------:R-:W-:Y:S01]  /*11b70*/  ISETP.GT.AND P2, PT, R0, 0x8, P0 ;  /* 0x000000080000780c */ /* 0x000fe20000744270 */
[----:B------:R-:W-:Y:S02]  /*11b80*/  BSSY B1, `(.L_x_38) ;  /* 0x0000007000017945 */ /* 0x000fe40003800000 */
[----:B------:R-:W-:-:S04]  /*11b90*/  FMUL R11, R11, R16 ;  /* 0x000000100b0b7220 */ /* 0x000fc80000400000 */
[----:B--2---:R-:W-:-:S05]  /*11ba0*/  FFMA R11, R17, R2, R11 ;  /* 0x00000002110b7223 */ /* 0x004fca000000000b */
[----:B------:R-:W-:-:S05]  /*11bb0*/  F2FP.BF16.F32.PACK_AB R11, RZ, R11 ;  /* 0x0000000bff0b723e */ /* 0x000fca00000010ff */
[----:B------:R1:W-:Y:S01]  /*11bc0*/  @P3 STG.E.U16 desc[UR36][R12.64+0x12], R11 ;  /* 0x0000120b0c003986 */ /* 0x0003e2000c101524 */
[----:B------:R-:W-:Y:S05]  /*11bd0*/  @!P2 BRA `(.L_x_39) ;  /* 0x000000000004a947 */ /* 0x000fea0003800000 */
[----:B------:R2:W5:Y:S02]  /*11be0*/  LDG.E.LTC128B.U16 R10, desc[UR36][R6.64+0x10] ;  /* 0x00001024060a7981 */ /* 0x000564000c1e1520 */
.L_x_39:
[----:B------:R-:W-:Y:S05]  /*11bf0*/  BSYNC B1 ;  /* 0x0000000000017941 */ /* 0x000fea0003800000 */
.L_x_38:
[----:B------:R0:W-:Y:S04]  /*11c00*/  STL [R1+0x4bc], R70 ;  /* 0x0004bc4601007387 */ /* 0x0001e80000100800 */
[----:B0-----:R-:W3:Y:S01]  /*11c10*/  LDL.LU R70, [R1+0x218] ;  /* 0x0002180001467983 */ /* 0x001ee20000300800 */
[----:B-1---5:R-:W-:Y:S01]  /*11c20*/  IMAD.U32 R11, R10, 0x10000, RZ ;  /* 0x000100000a0b7824 */ /* 0x022fe200078e00ff */
[----:B------:R-:W-:Y:S02]  /*11c30*/  ISETP.GT.AND P3, PT, R0, 0x9, P0 ;  /* 0x000000090000780c */ /* 0x000fe40000764270 */
[----:B------:R0:W-:Y:S01]  /*11c40*/  STL [R1+0x4b8], R69 ;  /* 0x0004b84501007387 */ /* 0x0001e20000100800 */
[----:B------:R-:W-:-:S03]  /*11c50*/  FMUL R11, R11, R16 ;  /* 0x000000100b0b7220 */ /* 0x000fc60000400000 */
[----:B0-----:R-:W4:Y:S04]  /*11c60*/  LDL.LU R69, [R1+0x21c] ;  /* 0x00021c0001457983 */ /* 0x001f280000300800 */
[----:B------:R0:W-:Y:S04]  /*11c70*/  STL [R1+0x4b4], R68 ;  /* 0x0004b44401007387 */ /* 0x0001e80000100800 */
[----:B0-----:R-:W2:Y:S04]  /*11c80*/  LDL.LU R68, [R1+0x220] ;  /* 0x0002200001447983 */ /* 0x001ea80000300800 */
        /* <DEDUP_REMOVED lines=38> */
[----:B------:R0:W-:Y:S01]  /*11ef0*/  STL [R1+0x464], R48 ;  /* 0x0004643001007387 */ /* 0x0001e20000100800 */
[----:B---3--:R-:W-:-:S05]  /*11f00*/  FFMA R11, R70, R2, R11 ;  /* 0x00000002460b7223 */ /* 0x008fca000000000b */
[----:B------:R-:W-:Y:S01]  /*11f10*/  F2FP.BF16.F32.PACK_AB R11, RZ, R11 ;  /* 0x0000000bff0b723e */ /* 0x000fe200000010ff */
[----:B0-----:R-:W3:Y:S04]  /*11f20*/  LDL.LU R48, [R1+0x270] ;  /* 0x0002700001307983 */ /* 0x001ee80000300800 */
[----:B------:R-:W-:Y:S04]  /*11f30*/  @P2 STG.E.U16 desc[UR36][R4.64+0x10], R11 ;  /* 0x0000100b04002986 */ /* 0x000fe8000c101524 */
[----:B------:R-:W4:Y:S01]  /*11f40*/  @P3 LDG.E.LTC128B.U16 R10, desc[UR36][R6.64+0x12] ;  /* 0x00001224060a3981 */ /* 0x000f22000c1e1520 */
[----:B------:R-:W-:-:S03]  /*11f50*/  ISETP.GT.AND P2, PT, R0, 0x10, P1 ;  /* 0x000000100000780c */ /* 0x000fc60000f44270 */
[----:B------:R0:W-:Y:S04]  /*11f60*/  STL [R1+0x460], R47 ;  /* 0x0004602f01007387 */ /* 0x0001e80000100800 */
[----:B0-----:R-:W3:Y:S04]  /*11f70*/  LDL.LU R47, [R1+0x274] ;  /* 0x00027400012f7983 */ /* 0x001ee80000300800 */
        /* <DEDUP_REMOVED lines=20> */
[----:B------:R-:W3:Y:S04]  /*120c0*/  LDL.LU R235, [R1+0x2d0] ;  /* 0x0002d00001eb7983 */ /* 0x000ee80000300800 */
        /* <DEDUP_REMOVED lines=34> */
[----:B------:R-:W3:Y:S01]  /*122f0*/  LDL.LU R200, [R1+0x35c] ;  /* 0x00035c0001c87983 */ /* 0x000ee20000300800 */
[----:B----4-:R-:W-:-:S03]  /*12300*/  IMAD.U32 R11, R10, 0x10000, RZ ;  /* 0x000100000a0b7824 */ /* 0x010fc600078e00ff */
[----:B------:R-:W4:Y:S01]  /*12310*/  LDL.LU R199, [R1+0x360] ;  /* 0x0003600001c77983 */ /* 0x000f220000300800 */
[----:B------:R-:W-:-:S03]  /*12320*/  FMUL R11, R11, R16 ;  /* 0x000000100b0b7220 */ /* 0x000fc60000400000 */
[----:B------:R-:W4:Y:S01]  /*12330*/  LDL.LU R198, [R1+0x364] ;  /* 0x0003640001c67983 */ /* 0x000f220000300800 */
[----:B------:R-:W-:-:S03]  /*12340*/  FFMA R11, R69, R2, R11 ;  /* 0x00000002450b7223 */ /* 0x000fc6000000000b */
[----:B------:R-:W4:Y:S02]  /*12350*/  LDL.LU R197, [R1+0x368] ;  /* 0x0003680001c57983 */ /* 0x000f240000300800 */
[----:B------:R-:W-:Y:S02]  /*12360*/  F2FP.BF16.F32.PACK_AB R11, RZ, R11 ;  /* 0x0000000bff0b723e */ /* 0x000fe400000010ff */
[----:B------:R-:W4:Y:S04]  /*12370*/  LDL.LU R196, [R1+0x36c] ;  /* 0x00036c0001c47983 */ /* 0x000f280000300800 */
[----:B------:R-:W-:Y:S04]  /*12380*/  @P3 STG.E.U16 desc[UR36][R4.64+0x12], R11 ;  /* 0x0000120b04003986 */ /* 0x000fe8000c101524 */
[----:B------:R-:W2:Y:S01]  /*12390*/  @P2 LDG.E.LTC128B.U16 R10, desc[UR36][R8.64+0x20] ;  /* 0x00002024080a2981 */ /* 0x000ea2000c1e1520 */
[----:B------:R-:W-:-:S03]  /*123a0*/  ISETP.GT.AND P3, PT, R0, 0x11, P1 ;  /* 0x000000110000780c */ /* 0x000fc60000f64270 */
[----:B------:R-:W4:Y:S04]  /*123b0*/  LDL.LU R195, [R1+0x370] ;  /* 0x0003700001c37983 */ /* 0x000f280000300800 */
        /* <DEDUP_REMOVED lines=35> */
[----:B------:R0:W-:Y:S04]  /*125f0*/  STL [R1+0x434], R36 ;  /* 0x0004342401007387 */ /* 0x0001e80000100800 */
[----:B0-----:R-:W4:Y:S04]  /*12600*/  LDL.LU R36, [R1+0x2cc] ;  /* 0x0002cc0001247983 */ /* 0x001f280000300800 */
        /* <DEDUP_REMOVED lines=19> */
[----:B0-----:R-:W4:Y:S01]  /*12740*/  LDL.LU R26, [R1+0x2a4] ;  /* 0x0002a400011a7983 */ /* 0x001f220000300800 */
[----:B--2---:R-:W-:-:S03]  /*12750*/  IMAD.U32 R11, R10, 0x10000, RZ ;  /* 0x000100000a0b7824 */ /* 0x004fc600078e00ff */
[----:B------:R0:W-:Y:S01]  /*12760*/  STL [R1+0x408], R25 ;  /* 0x0004081901007387 */ /* 0x0001e20000100800 */
[----:B------:R-:W-:-:S04]  /*12770*/  FMUL R11, R11, R16 ;  /* 0x000000100b0b7220 */ /* 0x000fc80000400000 */
[----:B------:R-:W-:Y:S01]  /*12780*/  FFMA R11, R68, R2, R11 ;  /* 0x00000002440b7223 */ /* 0x000fe2000000000b */
[----:B0-----:R-:W2:Y:S04]  /*12790*/  LDL.LU R25, [R1+0x2a0] ;  /* 0x0002a00001197983 */ /* 0x001ea80000300800 */
[----:B------:R-:W-:Y:S01]  /*127a0*/  F2FP.BF16.F32.PACK_AB R11, RZ, R11 ;  /* 0x0000000bff0b723e */ /* 0x000fe200000010ff */
[----:B------:R-:W5:Y:S04]  /*127b0*/  LDL.LU R70, [R1+0x4bc] ;  /* 0x0004bc0001467983 */ /* 0x000f680000300800 */
[----:B------:R0:W-:Y:S04]  /*127c0*/  @P2 STG.E.U16 desc[UR36][R12.64+0x20], R11 ;  /* 0x0000200b0c002986 */ /* 0x0001e8000c101524 */
[----:B------:R-:W0:Y:S01]  /*127d0*/  @P3 LDG.E.LTC128B.U16 R10, desc[UR36][R8.64+0x22] ;  /* 0x00002224080a3981 */ /* 0x000e22000c1e1520 */
[----:B------:R-:W-:-:S03]  /*127e0*/  ISETP.GT.AND P2, PT, R0, 0x10, P0 ;  /* 0x000000100000780c */ /* 0x000fc60000744270 */
[----:B------:R-:W5:Y:S04]  /*127f0*/  LDL.LU R69, [R1+0x4b8] ;  /* 0x0004b80001457983 */ /* 0x000f680000300800 */
[----:B------:R-:W5:Y:S01]  /*12800*/  LDL.LU R68, [R1+0x4b4] ;  /* 0x0004b40001447983 */ /* 0x000f620000300800 */
[----:B0-----:R-:W-:-:S04]  /*12810*/  IMAD.U32 R11, R10, 0x10000, RZ ;  /* 0x000100000a0b7824 */ /* 0x001fc800078e00ff */
[----:B------:R-:W-:-:S04]  /*12820*/  FMUL R11, R11, R16 ;  /* 0x000000100b0b7220 */ /* 0x000fc80000400000 */
[----:B------:R-:W-:Y:S02]  /*12830*/  FFMA R11, R67, R2, R11 ;  /* 0x00000002430b7223 */ /* 0x000fe4000000000b */
[----:B------:R-:W5:Y:S03]  /*12840*/  LDL.LU R67, [R1+0x4b0] ;  /* 0x0004b00001437983 */ /* 0x000f660000300800 */
[----:B------:R-:W-:-:S05]  /*12850*/  F2FP.BF16.F32.PACK_AB R11, RZ, R11 ;  /* 0x0000000bff0b723e */ /* 0x000fca00000010ff */
[----:B------:R0:W-:Y:S04]  /*12860*/  @P3 STG.E.U16 desc[UR36][R12.64+0x22], R11 ;  /* 0x0000220b0c003986 */ /* 0x0001e8000c101524 */
[----:B------:R-:W0:Y:S01]  /*12870*/  @P2 LDG.E.LTC128B.U16 R10, desc[UR36][R6.64+0x20] ;  /* 0x00002024060a2981 */ /* 0x000e22000c1e1520 */
[----:B------:R-:W-:Y:S01]  /*12880*/  ISETP.GT.AND P3, PT, R0, 0x11, P0 ;  /* 0x000000110000780c */ /* 0x000fe20000764270 */
        /* <DEDUP_REMOVED lines=146> */
[----:B---3--:R-:W-:Y:S02]  /*131b0*/  FFMA R11, R48, R2, R11 ;  /* 0x00000002300b7223 */ /* 0x008fe4000000000b */
        /* <DEDUP_REMOVED lines=20> */
[----:B------:R-:W-:Y:S02]  /*13300*/  ISETP.GT.AND P2, PT, R0, 0x40, P1 ;  /* 0x000000400000780c */ /* 0x000fe40000f44270 */
[----:B0-----:R-:W-:-:S05]  /*13310*/  SHF.L.U32 R11, R10, 0x10, RZ ;  /* 0x000000100a0b7819 */ /* 0x001fca00000006ff */
        /* <DEDUP_REMOVED lines=73> */
[----:B--2---:R-:W-:-:S05]  /*137b0*/  FFMA R11, R25, R2, R11 ;  /* 0x00000002190b7223 */ /* 0x004fca000000000b */
[----:B------:R-:W-:-:S05]  /*137c0*/  F2FP.BF16.F32.PACK_AB R11, RZ, R11 ;  /* 0x0000000bff0b723e */ /* 0x000fca00000010ff */
[----:B------:R0:W-:Y:S04]  /*137d0*/  @P2 STG.E.U16 desc[UR36][R12.64+0xa0], R11 ;  /* 0x0000a00b0c002986 */ /* 0x0001e8000c101524 */
[----:B------:R-:W0:Y:S01]  /*137e0*/  @P3 LDG.E.LTC128B.U16 R10, desc[UR36][R8.64+0xa2] ;  /* 0x0000a224080a3981 */ /* 0x000e22000c1e1520 */
[----:B------:R-:W-:Y:S01]  /*137f0*/  ISETP.GT.AND P2, PT, R0, 0x50, P0 ;  /* 0x000000500000780c */ /* 0x000fe20000744270 */
[----:B0-----:R-:W-:-:S04]  /*13800*/  IMAD.U32 R11, R10, 0x10000, RZ ;  /* 0x000100000a0b7824 */ /* 0x001fc800078e00ff */
[----:B------:R-:W-:-:S04]  /*13810*/  FMUL R11, R11, R16 ;  /* 0x000000100b0b7220 */ /* 0x000fc80000400000 */
[----:B----4-:R-:W-:-:S05]  /*13820*/  FFMA R11, R26, R2, R11 ;  /* 0x000000021a0b7223 */ /* 0x010fca000000000b */
[----:B------:R-:W-:-:S05]  /*13830*/  F2FP.BF16.F32.PACK_AB R11, RZ, R11 ;  /* 0x0000000bff0b723e */ /* 0x000fca00000010ff */
[----:B------:R0:W-:Y:S04]  /*13840*/  @P3 STG.E.U16 desc[UR36][R12.64+0xa2], R11 ;  /* 0x0000a20b0c003986 */ /* 0x0001e8000c101524 */
[----:B------:R-:W0:Y:S01]  /*13850*/  @P2 LDG.E.LTC128B.U16 R10, desc[UR36][R6.64+0xa0] ;  /* 0x0000a024060a2981 */ /* 0x000e22000c1e1520 */
[----:B------:R-:W-:Y:S01]  /*13860*/  ISETP.GT.AND P3, PT, R0, 0x51, P0 ;  /* 0x000000510000780c */ /* 0x000fe20000764270 */
[----:B0-----:R-:W-:-:S04]  /*13870*/  IMAD.U32 R11, R10, 0x10000, RZ ;  /* 0x000100000a0b7824 */ /* 0x001fc800078e00ff */
[----:B------:R-:W-:-:S04]  /*13880*/  FMUL R11, R11, R16 ;  /* 0x000000100b0b7220 */ /* 0x000fc80000400000 */
[----:B------:R-:W-:-:S05]  /*13890*/  FFMA R11, R27, R2, R11 ;  /* 0x000000021b0b7223 */ /* 0x000fca000000000b */
        /* <DEDUP_REMOVED lines=150> */
[----:B------:R-:W-:Y:S02]  /*14200*/  ISETP.GT.AND P3, PT, R0, 0x81, P1 ;  /* 0x000000810000780c */ /* 0x000fe40000f64270 */
[----:B0-----:R-:W-:-:S05]  /*14210*/  SHF.L.U32 R11, R10, 0x10, RZ ;  /* 0x000000100a0b7819 */ /* 0x001fca00000006ff */
        /* <DEDUP_REMOVED lines=424> */
[----:B------:R1:W2:Y:S01]  /*15ca0*/  @P1 LDG.E.LTC128B.U16 R10, desc[UR36][R8.64+0x1f2] ;  /* 0x0001f224080a1981 */ /* 0x0002a2000c1e1520 */
[----:B------:R-:W-:Y:S01]  /*15cb0*/  ISETP.GT.AND P2, PT, R0, 0xf8, P0 ;  /* 0x000000f80000780c */ /* 0x000fe20000744270 */
[----:B-1----:R-:W-:Y:S02]  /*15cc0*/  @P1 IMAD.MOV.U32 R9, RZ, RZ, R13 ;  /* 0x000000ffff091224 */ /* 0x002fe400078e000d */
[----:B--2---:R-:W-:-:S04]  /*15cd0*/  IMAD.U32 R8, R10, 0x10000, RZ ;  /* 0x000100000a087824 */ /* 0x004fc800078e00ff */
[----:B------:R-:W-:-:S04]  /*15ce0*/  FMUL R8, R8, R16 ;  /* 0x0000001008087220 */ /* 0x000fc80000400000 */
[----:B------:R-:W-:-:S05]  /*15cf0*/  FFMA R8, R158, R2, R8 ;  /* 0x000000029e087223 */ /* 0x000fca0000000008 */
[----:B------:R-:W-:-:S04]  /*15d00*/  F2FP.BF16.F32.PACK_AB R8, RZ, R8 ;  /* 0x00000008ff08723e */ /* 0x000fc800000010ff */
[----:B0-----:R-:W-:Y:S01]  /*15d10*/  PRMT R11, R8, 0x7610, R11 ;  /* 0x00007610080b7816 */ /* 0x001fe2000000000b */
[----:B------:R-:W-:-:S05]  /*15d20*/  @P1 IMAD.MOV.U32 R8, RZ, RZ, R12 ;  /* 0x000000ffff081224 */ /* 0x000fca00078e000c */
[----:B------:R0:W-:Y:S04]  /*15d30*/  @P1 STG.E.U16 desc[UR36][R8.64+0x1f2], R11 ;  /* 0x0001f20b08001986 */ /* 0x0001e8000c101524 */
[----:B------:R-:W0:Y:S01]  /*15d40*/  @P2 LDG.E.LTC128B.U16 R10, desc[UR36][R6.64+0x1f0] ;  /* 0x0001f024060a2981 */ /* 0x000e22000c1e1520 */
[----:B------:R-:W-:Y:S01]  /*15d50*/  ISETP.GT.AND P1, PT, R0, 0xf9, P0 ;  /* 0x000000f90000780c */ /* 0x000fe20000724270 */
[----:B0-----:R-:W-:-:S04]  /*15d60*/  IMAD.U32 R8, R10, 0x10000, RZ ;  /* 0x000100000a087824 */ /* 0x001fc800078e00ff */
[----:B------:R-:W-:-:S04]  /*15d70*/  FMUL R8, R8, R16 ;  /* 0x0000001008087220 */ /* 0x000fc80000400000 */
[----:B------:R-:W-:Y:S01]  /*15d80*/  FFMA R8, R153, R2, R8 ;  /* 0x0000000299087223 */ /* 0x000fe20000000008 */
[----:B------:R-:W-:-:S04]  /*15d90*/  PRMT R17, R10, 0x7610, R17 ;  /* 0x000076100a117816 */ /* 0x000fc80000000011 */
[----:B------:R-:W-:-:S05]  /*15da0*/  F2FP.BF16.F32.PACK_AB R8, RZ, R8 ;  /* 0x00000008ff08723e */ /* 0x000fca00000010ff */
[----:B------:R0:W-:Y:S04]  /*15db0*/  @P2 STG.E.U16 desc[UR36][R4.64+0x1f0], R8 ;  /* 0x0001f00804002986 */ /* 0x0001e8000c101524 */
[----:B------:R1:W2:Y:S01]  /*15dc0*/  @P1 LDG.E.LTC128B.U16 R17, desc[UR36][R6.64+0x1f2] ;  /* 0x0001f22406111981 */ /* 0x0002a2000c1e1520 */
[----:B------:R-:W-:-:S05]  /*15dd0*/  IADD3 R153, P0, R160, 0x80, RZ ;  /* 0x00000080a0997810 */ /* 0x000fca0007f1e0ff */
[----:B-1----:R-:W-:Y:S01]  /*15de0*/  IMAD.X R6, RZ, RZ, UR7, P0 ;  /* 0x00000007ff067e24 */ /* 0x002fe200080e06ff */
[----:B------:R-:W-:-:S03]  /*15df0*/  ISETP.GT.AND P0, PT, R3, 0x80, PT ;  /* 0x000000800300780c */ /* 0x000fc60003f04270 */
[-C--:B------:R-:W-:Y:S01]  /*15e00*/  IMAD R6, R6, R18.reuse, RZ ;  /* 0x0000001206067224 */ /* 0x080fe200078e02ff */
[----:B------:R-:W-:Y:S01]  /*15e10*/  ISETP.GT.AND P3, PT, R0, RZ, P0 ;  /* 0x000000ff0000720c */ /* 0x000fe20000764270 */
[----:B0-----:R-:W-:-:S04]  /*15e20*/  IMAD.WIDE.U32 R8, R153, R18, R22 ;  /* 0x0000001299087225 */ /* 0x001fc800078e0016 */
[----:B------:R-:W-:Y:S01]  /*15e30*/  IMAD R158, R153, R19, R6 ;  /* 0x00000013999e7224 */ /* 0x000fe200078e0206 */
[----:B------:R-:W-:-:S03]  /*15e40*/  LEA R6, P2, R8, R14, 0x1 ;  /* 0x0000000e08067211 */ /* 0x000fc600078408ff */
[----:B------:R-:W-:Y:S01]  /*15e50*/  IMAD.IADD R10, R9, 0x1, R158 ;  /* 0x00000001090a7824 */ /* 0x000fe200078e029e */
[----:B--2---:R-:W-:-:S05]  /*15e60*/  SHF.L.U32 R7, R17, 0x10, RZ ;  /* 0x0000001011077819 */ /* 0x004fca00000006ff */
[----:B------:R-:W-:-:S04]  /*15e70*/  FMUL R7, R7, R16 ;  /* 0x0000001007077220 */ /* 0x000fc80000400000 */
[----:B------:R-:W-:Y:S02]  /*15e80*/  FFMA R7, R155, R2, R7 ;  /* 0x000000029b077223 */ /* 0x000fe40000000007 */
[----:B------:R-:W2:Y:S03]  /*15e90*/  LDL.LU R155, [R1] ;  /* 0x00000000019b7983 */ /* 0x000ea60000300800 */
[----:B------:R-:W-:Y:S01]  /*15ea0*/  F2FP.BF16.F32.PACK_AB R9, RZ, R7 ;  /* 0x00000007ff09723e */ /* 0x000fe200000010ff */
[----:B------:R-:W3:Y:S01]  /*15eb0*/  LDL.LU R159, [R1+0x8] ;  /* 0x00000800019f7983 */ /* 0x000ee20000300800 */
[----:B------:R-:W-:-:S03]  /*15ec0*/  LEA.HI.X R7, R8, R15, R10, 0x1, P2 ;  /* 0x0000000f08077211 */ /* 0x000fc600010f0c0a */
[----:B------:R0:W-:Y:S04]  /*15ed0*/  @P1 STG.E.U16 desc[UR36][R4.64+0x1f2], R9 ;  /* 0x0001f20904001986 */ /* 0x0001e8000c101524 */
[----:B------:R1:W4:Y:S04]  /*15ee0*/  @P3 LDG.E.LTC128B.U16 R17, desc[UR36][R6.64] ;  /* 0x0000002406113981 */ /* 0x000328000c1e1520 */
        /* <DEDUP_REMOVED lines=51> */
[----:B-1----:R-:W-:-:S03]  /*16220*/  IMAD.WIDE.U32 R6, R153, R18, R20 ;  /* 0x0000001299067225 */ /* 0x002fc600078e0014 */
[----:B------:R-:W3:Y:S04]  /*16230*/  LDL.LU R196, [R1+0x17c] ;  /* 0x00017c0001c47983 */ /* 0x000ee80000300800 */
[----:B------:R-:W3:Y:S04]  /*16240*/  LDL.LU R195, [R1+0x180] ;  /* 0x0001800001c37983 */ /* 0x000ee80000300800 */
[----:B------:R-:W3:Y:S04]  /*16250*/  LDL.LU R194, [R1+0x184] ;  /* 0x0001840001c27983 */ /* 0x000ee80000300800 */
[----:B------:R-:W3:Y:S01]  /*16260*/  LDL.LU R193, [R1+0x188] ;  /* 0x0001880001c17983 */ /* 0x000ee20000300800 */
[----:B------:R-:W-:-:S03]  /*16270*/  IMAD.IADD R7, R158, 0x1, R7 ;  /* 0x000000019e077824 */ /* 0x000fc600078e0207 */
[----:B------:R-:W3:Y:S04]  /*16280*/  LDL.LU R192, [R1+0x18c] ;  /* 0x00018c0001c07983 */ /* 0x000ee80000300800 */
[----:B------:R-:W3:Y:S01]  /*16290*/  LDL.LU R191, [R1+0x190] ;  /* 0x0001900001bf7983 */ /* 0x000ee20000300800 */
[----:B------:R-:W-:-:S03]  /*162a0*/  USHF.L.U32 UR4, UR8, 0x8, URZ ;  /* 0x0000000808047899 */ /* 0x000fc6000800063f */
[----:B------:R-:W3:Y:S04]  /*162b0*/  LDL.LU R190, [R1+0x194] ;  /* 0x0001940001be7983 */ /* 0x000ee80000300800 */
[----:B------:R-:W3:Y:S04]  /*162c0*/  LDL.LU R189, [R1+0x198] ;  /* 0x0001980001bd7983 */ /* 0x000ee80000300800 */
[----:B------:R-:W3:Y:S01]  /*162d0*/  LDL.LU R188, [R1+0x19c] ;  /* 0x00019c0001bc7983 */ /* 0x000ee20000300800 */
[----:B------:R-:W-:-:S03]  /*162e0*/  ISETP.GT.AND P2, PT, R0, 0x1, P0 ;  /* 0x000000010000780c */ /* 0x000fc60000744270 */
[----:B------:R-:W3:Y:S01]  /*162f0*/  LDL.LU R187, [R1+0x1a0] ;  /* 0x0001a00001bb7983 */ /* 0x000ee20000300800 */
[----:B------:R-:W-:-:S03]  /*16300*/  USHF.L.U64.HI UR5, UR8, 0x8, UR9 ;  /* 0x0000000808057899 */ /* 0x000fc60008010209 */
        /* <DEDUP_REMOVED lines=17> */
[----:B--2---:R-:W-:Y:S01]  /*16420*/  FFMA R11, R155, R2, R8 ;  /* 0x000000029b0b7223 */ /* 0x004fe20000000008 */
[----:B0-----:R-:W-:Y:S01]  /*16430*/  IMAD.WIDE.U32 R8, R152, UR43, R6 ;  /* 0x0000002b98087c25 */ /* 0x001fe2000f8e0006 */
[----:B------:R-:W-:Y:S01]  /*16440*/  IADD3 R6, P1, R12, UR4, RZ ;  /* 0x000000040c067c10 */ /* 0x000fe2000ff3e0ff */
[----:B------:R-:W2:Y:S02]  /*16450*/  LDL.LU R171, [R1+0x1e0] ;  /* 0x0001e00001ab7983 */ /* 0x000ea40000300800 */
[----:B------:R-:W-:Y:S01]  /*16460*/  F2FP.BF16.F32.PACK_AB R11, RZ, R11 ;  /* 0x0000000bff0b723e */ /* 0x000fe200000010ff */
[----:B------:R-:W-:Y:S01]  /*16470*/  IMAD.IADD R9, R161, 0x1, R9 ;  /* 0x00000001a1097824 */ /* 0x000fe200078e0209 */
[----:B------:R-:W-:Y:S01]  /*16480*/  LEA R10, P4, R8, R14, 0x1 ;  /* 0x0000000e080a7211 */ /* 0x000fe200078808ff */
[----:B------:R-:W2:Y:S01]  /*16490*/  LDL.LU R170, [R1+0x1e4] ;  /* 0x0001e40001aa7983 */ /* 0x000ea20000300800 */
[----:B------:R-:W-:-:S02]  /*164a0*/  IADD3.X R7, R13, UR5, RZ, P1, !PT ;  /* 0x000000050d077c10 */ /* 0x000fc40008ffe4ff */
[----:B------:R-:W-:Y:S01]  /*164b0*/  PRMT R154, R11, 0x7610, R154 ;  /* 0x000076100b9a7816 */ /* 0x000fe2000000009a */
[----:B------:R-:W2:Y:S01]  /*164c0*/  LDL.LU R169, [R1+0x1e8] ;  /* 0x0001e80001a97983 */ /* 0x000ea20000300800 */
[----:B------:R-:W-:-:S03]  /*164d0*/  LEA.HI.X R11, R8, R15, R9, 0x1, P4 ;  /* 0x0000000f080b7211 */ /* 0x000fc600020f0c09 */
[----:B------:R0:W-:Y:S04]  /*164e0*/  @P3 STG.E.U16 desc[UR36][R6.64], R154 ;  /* 0x0000009a06003986 */ /* 0x0001e8000c101524 */
[----:B------:R-:W3:Y:S04]  /*164f0*/  @P2 LDG.E.LTC128B.U16 R17, desc[UR36][R10.64+0x2] ;  /* 0x000002240a112981 */ /* 0x000ee8000c1e1520 */
[----:B------:R-:W2:Y:S01]  /*16500*/  LDL.LU R168, [R1+0x1ec] ;  /* 0x0001ec0001a87983 */ /* 0x000ea20000300800 */
[----:B0-----:R-:W-:-:S03]  /*16510*/  IMAD.WIDE.U32 R154, R153, R18, R162 ;  /* 0x00000012999a7225 */ /* 0x001fc600078e00a2 */
[----:B------:R-:W2:Y:S04]  /*16520*/  LDL.LU R167, [R1+0x1f0] ;  /* 0x0001f00001a77983 */ /* 0x000ea80000300800 */
[----:B------:R-:W2:Y:S01]  /*16530*/  LDL.LU R166, [R1+0x1f4] ;  /* 0x0001f40001a67983 */ /* 0x000ea20000300800 */
[----:B------:R-:W-:-:S03]  /*16540*/  IMAD.IADD R153, R158, 0x1, R155 ;  /* 0x000000019e997824 */ /* 0x000fc600078e029b */
[----:B------:R-:W2:Y:S04]  /*16550*/  LDL.LU R165, [R1+0x1f8] ;  /* 0x0001f80001a57983 */ /* 0x000ea80000300800 */
[----:B------:R-:W2:Y:S04]  /*16560*/  LDL.LU R164, [R1+0x1fc] ;  /* 0x0001fc0001a47983 */ /* 0x000ea80000300800 */
[----:B------:R-:W4:Y:S01]  /*16570*/  LDL.LU R158, [R1+0x4] ;  /* 0x00000400019e7983 */ /* 0x000f220000300800 */
[----:B------:R-:W-:Y:S02]  /*16580*/  ISETP.GT.AND P1, PT, R3, 0x88, PT ;  /* 0x000000880300780c */ /* 0x000fe40003f24270 */
[----:B------:R-:W-:-:S02]  /*16590*/  IADD3 R9, P4, R156, R154, RZ ;  /* 0x0000009a9c097210 */ /* 0x000fc40007f9e0ff */
[----:B------:R-:W-:Y:S01]  /*165a0*/  ISETP.GT.AND P3, PT, R0, RZ, P1 ;  /* 0x000000ff0000720c */ /* 0x000fe20000f64270 */
[----:B---3--:R-:W-:-:S04]  /*165b0*/  IMAD.U32 R8, R17, 0x10000, RZ ;  /* 0x0001000011087824 */ /* 0x008fc800078e00ff */
[----:B------:R-:W-:-:S04]  /*165c0*/  FMUL R8, R8, R16 ;  /* 0x0000001008087220 */ /* 0x000fc80000400000 */
[----:B----4-:R-:W-:Y:S01]  /*165d0*/  FFMA R155, R158, R2, R8 ;  /* 0x000000029e9b7223 */ /* 0x010fe20000000008 */
[----:B------:R-:W-:Y:S01]  /*165e0*/  IMAD.X R158, R153, 0x1, R23, P4 ;  /* 0x00000001999e7824 */ /* 0x000fe200020e0617 */
[----:B------:R-:W-:-:S03]  /*165f0*/  LEA R8, P4, R9, R14, 0x1 ;  /* 0x0000000e09087211 */ /* 0x000fc600078808ff */
[----:B------:R-:W-:Y:S02]  /*16600*/  F2FP.BF16.F32.PACK_AB R155, RZ, R155 ;  /* 0x0000009bff9b723e */ /* 0x000fe400000010ff */
[----:B------:R-:W-:-:S03]  /*16610*/  LEA.HI.X R9, R9, R15, R158, 0x1, P4 ;  /* 0x0000000f09097211 */ /* 0x000fc600020f0c9e */
[----:B------:R0:W-:Y:S04]  /*16620*/  @P2 STG.E.U16 desc[UR36][R6.64+0x2], R155 ;  /* 0x0000029b06002986 */ /* 0x0001e8000c101524 */
[----:B------:R-:W3:Y:S01]  /*16630*/  @P3 LDG.E.LTC128B.U16 R17, desc[UR36][R8.64] ;  /* 0x0000002408113981 */ /* 0x000ee2000c1e1520 */
[----:B------:R-:W-:-:S05]  /*16640*/  IADD3 R154, P2, R20, R154, RZ ;  /* 0x0000009a149a7210 */ /* 0x000fca0007f5e0ff */
[----:B0-----:R-:W-:Y:S01]  /*16650*/  IMAD.X R155, R21, 0x1, R153, P2 ;  /* 0x00000001159b7824 */ /* 0x001fe200010e0699 */
[----:B------:R-:W-:Y:S01]  /*16660*/  ISETP.GT.AND P2, PT, R0, 0x1, P1 ;  /* 0x000000010000780c */ /* 0x000fe20000f44270 */
[----:B------:R-:W-:Y:S01]  /*16670*/  IMAD.WIDE.U32 R154, R152, UR43, R154 ;  /* 0x0000002b989a7c25 */ /* 0x000fe2000f8e009a */
[----:B------:R-:W-:-:S03]  /*16680*/  IADD3 R158, P4, R4, UR4, RZ ;  /* 0x00000004049e7c10 */ /* 0x000fc6000ff9e0ff */
[----:B------:R-:W-:Y:S02]  /*16690*/  IMAD.IADD R153, R161, 0x1, R155 ;  /* 0x00000001a1997824 */ /* 0x000fe400078e029b */
[----:B---3--:R-:W-:-:S04]  /*166a0*/  IMAD.U32 R8, R17, 0x10000, RZ ;  /* 0x0001000011087824 */ /* 0x008fc800078e00ff */
[----:B------:R-:W-:-:S04]  /*166b0*/  FMUL R8, R8, R16 ;  /* 0x0000001008087220 */ /* 0x000fc80000400000 */
[----:B------:R-:W-:Y:S01]  /*166c0*/  FFMA R9, R159, R2, R8 ;  /* 0x000000029f097223 */ /* 0x000fe20000000008 */
[----:B------:R-:W-:-:S04]  /*166d0*/  LEA R8, P5, R154, R14, 0x1 ;  /* 0x0000000e9a087211 */ /* 0x000fc800078a08ff */
[----:B------:R-:W-:Y:S02]  /*166e0*/  F2FP.BF16.F32.PACK_AB R9, RZ, R9 ;  /* 0x00000009ff09723e */ /* 0x000fe400000010ff */
[----:B------:R-:W-:Y:S02]  /*166f0*/  IADD3.X R159, R5, UR5, RZ, P4, !PT ;  /* 0x00000005059f7c10 */ /* 0x000fe4000a7fe4ff */
[----:B------:R-:W-:Y:S02]  /*16700*/  PRMT R155, R9, 0x7610, R155 ;  /* 0x00007610099b7816 */ /* 0x000fe4000000009b */
[----:B------:R-:W-:Y:S02]  /*16710*/  LEA.HI.X R9, R154, R15, R153, 0x1, P5 ;  /* 0x0000000f9a097211 */ /* 0x000fe400028f0c99 */
[----:B------:R-:W3:Y:S04]  /*16720*/  LDL.LU R154, [R1+0xc] ;  /* 0x00000c00019a7983 */ /* 0x000ee80000300800 */
[----:B------:R0:W-:Y:S04]  /*16730*/  @P3 STG.E.U16 desc[UR36][R158.64], R155 ;  /* 0x0000009b9e003986 */ /* 0x0001e8000c101524 */
[----:B------:R-:W4:Y:S01]  /*16740*/  @P2 LDG.E.LTC128B.U16 R17, desc[UR36][R8.64+0x2] ;  /* 0x0000022408112981 */ /* 0x000f22000c1e1520 */
[----:B------:R-:W-:-:S03]  /*16750*/  ISETP.GT.AND P4, PT, R0, 0x8, P0 ;  /* 0x000000080000780c */ /* 0x000fc60000784270 */
[----:B0-----:R-:W2:Y:S01]  /*16760*/  LDL.LU R159, [R1+0xd8] ;  /* 0x0000d800019f7983 */ /* 0x001ea20000300800 */
[----:B----4-:R-:W-:-:S04]  /*16770*/  IMAD.U32 R153, R17, 0x10000, RZ ;  /* 0x0001000011997824 */ /* 0x010fc800078e00ff */
[----:B------:R-:W-:-:S04]  /*16780*/  FMUL R153, R153, R16 ;  /* 0x0000001099997220 */ /* 0x000fc80000400000 */
[----:B---3--:R-:W-:Y:S01]  /*16790*/  FFMA R153, R154, R2, R153 ;  /* 0x000000029a997223 */ /* 0x008fe20000000099 */
[----:B------:R-:W-:-:S04]  /*167a0*/  IADD3 R154, P3, R4, UR4, RZ ;  /* 0x00000004049a7c10 */ /* 0x000fc8000ff7e0ff */
[----:B------:R-:W-:Y:S02]  /*167b0*/  F2FP.BF16.F32.PACK_AB R153, RZ, R153 ;  /* 0x00000099ff99723e */ /* 0x000fe400000010ff */
[----:B------:R-:W-:-:S05]  /*167c0*/  IADD3.X R155, R5, UR5, RZ, P3, !PT ;  /* 0x00000005059b7c10 */ /* 0x000fca0009ffe4ff */
[----:B------:R0:W-:Y:S04]  /*167d0*/  @P2 STG.E.U16 desc[UR36][R154.64+0x2], R153 ;  /* 0x000002999a002986 */ /* 0x0001e8000c101524 */
[----:B------:R-:W3:Y:S01]  /*167e0*/  @P4 LDG.E.LTC128B.U16 R17, desc[UR36][R10.64+0x10] ;  /* 0x000010240a114981 */ /* 0x000ee2000c1e1520 */
[----:B------:R-:W-:-:S03]  /*167f0*/  ISETP.GT.AND P2, PT, R0, 0x9, P0 ;  /* 0x000000090000780c */ /* 0x000fc60000744270 */
[----:B0-----:R-:W4:Y:S04]  /*16800*/  LDL.LU R154, [R1+0x14] ;  /* 0x00001400019a7983 */ /* 0x001f280000300800 */
[----:B------:R-:W2:Y:S01]  /*16810*/  LDL.LU R155, [R1+0x18] ;  /* 0x00001800019b7983 */ /* 0x000ea20000300800 */
[----:B---3--:R-:W-:-:S04]  /*16820*/  IMAD.U32 R153, R17, 0x10000, RZ ;  /* 0x0001000011997824 */ /* 0x008fc800078e00ff */
        /* <DEDUP_REMOVED lines=13> */
[----:B------:R-:W-:Y:S02]  /*16900*/  ISETP.GT.AND P2, PT, R0, 0x9, P1 ;  /* 0x000000090000780c */ /* 0x000fe40000f44270 */
[----:B------:R-:W-:Y:S01]  /*16910*/  IADD3 R154, P3, R4, UR4, RZ ;  /* 0x00000004049a7c10 */ /* 0x000fe2000ff7e0ff */
[----:B0-----:R-:W-:-:S04]  /*16920*/  IMAD.U32 R153, R17, 0x10000, RZ ;  /* 0x0001000011997824 */ /* 0x001fc800078e00ff */
[----:B------:R-:W-:-:S04]  /*16930*/  FMUL R153, R153, R16 ;  /* 0x0000001099997220 */ /* 0x000fc80000400000 */
[----:B--2---:R-:W-:Y:S01]  /*16940*/  FFMA R153, R155, R2, R153 ;  /* 0x000000029b997223 */ /* 0x004fe20000000099 */
[----:B------:R-:W-:-:S04]  /*16950*/  IADD3.X R155, R5, UR5, RZ, P3, !PT ;  /* 0x00000005059b7c10 */ /* 0x000fc80009ffe4ff */
[----:B------:R-:W-:-:S05]  /*16960*/  F2FP.BF16.F32.PACK_AB R153, RZ, R153 ;  /* 0x00000099ff99723e */ /* 0x000fca00000010ff */
[----:B------:R0:W-:Y:S04]  /*16970*/  @P4 STG.E.U16 desc[UR36][R154.64+0x10], R153 ;  /* 0x000010999a004986 */ /* 0x0001e8000c101524 */
[----:B------:R-:W2:Y:S04]  /*16980*/  @P2 LDG.E.LTC128B.U16 R17, desc[UR36][R8.64+0x12] ;  /* 0x0000122408112981 */ /* 0x000ea8000c1e1520 */
[----:B0-----:R-:W3:Y:S01]  /*16990*/  LDL.LU R155, [R1+0x1c] ;  /* 0x00001c00019b7983 */ /* 0x001ee20000300800 */
[----:B------:R-:W-:Y:S02]  /*169a0*/  ISETP.GT.AND P4, PT, R0, 0x10, P0 ;  /* 0x000000100000780c */ /* 0x000fe40000784270 */
[----:B------:R-:W-:Y:S01]  /*169b0*/  IADD3 R154, P3, R4, UR4, RZ ;  /* 0x00000004049a7c10 */ /* 0x000fe2000ff7e0ff */
[----:B--2---:R-:W-:-:S04]  /*169c0*/  IMAD.U32 R153, R17, 0x10000, RZ ;  /* 0x0001000011997824 */ /* 0x004fc800078e00ff */
[----:B------:R-:W-:-:S04]  /*169d0*/  FMUL R153, R153, R16 ;  /* 0x0000001099997220 */ /* 0x000fc80000400000 */
[----:B---3--:R-:W-:Y:S01]  /*169e0*/  FFMA R153, R155, R2, R153 ;  /* 0x000000029b997223 */ /* 0x008fe20000000099 */
[----:B------:R-:W-:-:S04]  /*169f0*/  IADD3.X R155, R5, UR5, RZ, P3, !PT ;  /* 0x00000005059b7c10 */ /* 0x000fc80009ffe4ff */
[----:B------:R-:W-:-:S05]  /*16a00*/  F2FP.BF16.F32.PACK_AB R153, RZ, R153 ;  /* 0x00000099ff99723e */ /* 0x000fca00000010ff */
[----:B------:R0:W-:Y:S04]  /*16a10*/  @P2 STG.E.U16 desc[UR36][R154.64+0x12], R153 ;  /* 0x000012999a002986 */ /* 0x0001e8000c101524 */
[----:B------:R-:W2:Y:S01]  /*16a20*/  @P4 LDG.E.LTC128B.U16 R17, desc[UR36][R10.64+0x20] ;  /* 0x000020240a114981 */ /* 0x000ea2000c1e1520 */
[----:B------:R-:W-:-:S03]  /*16a30*/  ISETP.GT.AND P2, PT, R0, 0x11, P0 ;  /* 0x000000110000780c */ /* 0x000fc60000744270 */
[----:B0-----:R-:W3:Y:S04]  /*16a40*/  LDL.LU R154, [R1+0x24] ;  /* 0x00002400019a7983 */ /* 0x001ee80000300800 */
[----:B------:R-:W4:Y:S01]  /*16a50*/  LDL.LU R155, [R1+0x28] ;  /* 0x00002800019b7983 */ /* 0x000f220000300800 */
[----:B--2---:R-:W-:-:S04]  /*16a60*/  IMAD.U32 R153, R17, 0x10000, RZ ;  /* 0x0001000011997824 */ /* 0x004fc800078e00ff */
        /* <DEDUP_REMOVED lines=9> */
[----:B---3--:R-:W-:-:S05]  /*16b00*/  FFMA R153, R154, R2, R153 ;  /* 0x000000029a997223 */ /* 0x008fca0000000099 */
[----:B------:R-:W-:-:S05]  /*16b10*/  F2FP.BF16.F32.PACK_AB R153, RZ, R153 ;  /* 0x00000099ff99723e */ /* 0x000fca00000010ff */
[----:B------:R0:W-:Y:S04]  /*16b20*/  @P2 STG.E.U16 desc[UR36][R6.64+0x22], R153 ;  /* 0x0000229906002986 */ /* 0x0001e8000c101524 */
[----:B------:R-:W0:Y:S01]  /*16b30*/  @P4 LDG.E.LTC128B.U16 R17, desc[UR36][R8.64+0x20] ;  /* 0x0000202408114981 */ /* 0x000e22000c1e1520 */
[----:B------:R-:W-:Y:S02]  /*16b40*/  ISETP.GT.AND P2, PT, R0, 0x11, P1 ;  /* 0x000000110000780c */ /* 0x000fe40000f44270 */
[----:B------:R-:W-:Y:S01]  /*16b50*/  IADD3 R154, P3, R4, UR4, RZ ;  /* 0x00000004049a7c10 */ /* 0x000fe2000ff7e0ff */
[----:B0-----:R-:W-:-:S04]  /*16b60*/  IMAD.U32 R153, R17, 0x10000, RZ ;  /* 0x0001000011997824 */ /* 0x001fc800078e00ff */
[----:B------:R-:W-:-:S04]  /*16b70*/  FMUL R153, R153, R16 ;  /* 0x0000001099997220 */ /* 0x000fc80000400000 */
[----:B----4-:R-:W-:Y:S01]  /*16b80*/  FFMA R153, R155, R2, R153 ;  /* 0x000000029b997223 */ /* 0x010fe20000000099 */
        /* <DEDUP_REMOVED lines=373> */
[----:B------:R-:W2:Y:S04]  /*182e0*/  @P4 LDG.E.LTC128B.U16 R17, desc[UR36][R10.64+0xd0] ;  /* 0x0000d0240a114981 */ /* 0x000ea8000c1e1520 */
[----:B0-----:R-:W3:Y:S01]  /*182f0*/  LDL.LU R154, [R1+0xd0] ;  /* 0x0000d000019a7983 */ /* 0x001ee20000300800 */
[----:B------:R-:W-:-:S03]  /*18300*/  ISETP.GT.AND P2, PT, R0, 0x69, P0 ;  /* 0x000000690000780c */ /* 0x000fc60000744270 */
[----:B------:R-:W4:Y:S01]  /*18310*/  LDL.LU R155, [R1+0xd4] ;  /* 0x0000d400019b7983 */ /* 0x000f220000300800 */
[----:B--2---:R-:W-:-:S04]  /*18320*/  IMAD.U32 R153, R17, 0x10000, RZ ;  /* 0x0001000011997824 */ /* 0x004fc800078e00ff */
[----:B------:R-:W-:-:S04]  /*18330*/  FMUL R153, R153, R16 ;  /* 0x0000001099997220 */ /* 0x000fc80000400000 */
[----:B---3--:R-:W-:-:S05]  /*18340*/  FFMA R153, R154, R2, R153 ;  /* 0x000000029a997223 */ /* 0x008fca0000000099 */
        /* <DEDUP_REMOVED lines=11> */
[----:B------:R-:W-:-:S04]  /*18400*/  IADD3 R154, P3, R4, UR4, RZ ;  /* 0x00000004049a7c10 */ /* 0x000fc8000ff7e0ff */
[----:B------:R-:W-:Y:S01]  /*18410*/  IADD3.X R155, R5, UR5, RZ, P3, !PT ;  /* 0x00000005059b7c10 */ /* 0x000fe20009ffe4ff */
[----:B0-----:R-:W-:-:S04]  /*18420*/  IMAD.U32 R153, R17, 0x10000, RZ ;  /* 0x0001000011997824 */ /* 0x001fc800078e00ff */
[----:B------:R-:W-:-:S04]  /*18430*/  FMUL R153, R153, R16 ;  /* 0x0000001099997220 */ /* 0x000fc80000400000 */
[----:B------:R-:W-:-:S05]  /*18440*/  FFMA R153, R159, R2, R153 ;  /* 0x000000029f997223 */ /* 0x000fca0000000099 */
        /* <DEDUP_REMOVED lines=13> */
[----:B------:R-:W-:Y:S01]  /*18520*/  ISETP.GT.AND P2, PT, R0, 0x71, P0 ;  /* 0x000000710000780c */ /* 0x000fe20000744270 */
[----:B--2---:R-:W-:-:S04]  /*18530*/  IMAD.U32 R159, R17, 0x10000, RZ ;  /* 0x00010000119f7824 */ /* 0x004fc800078e00ff */
[----:B------:R-:W-:-:S04]  /*18540*/  FMUL R159, R159, R16 ;  /* 0x000000109f9f7220 */ /* 0x000fc80000400000 */
[----:B------:R-:W-:-:S05]  /*18550*/  FFMA R159, R235, R2, R159 ;  /* 0x00000002eb9f7223 */ /* 0x000fca000000009f */
[----:B------:R-:W-:-:S04]  /*18560*/  F2FP.BF16.F32.PACK_AB R159, RZ, R159 ;  /* 0x0000009fff9f723e */ /* 0x000fc800000010ff */
[----:B0-----:R-:W-:-:S05]  /*18570*/  PRMT R153, R159, 0x7610, R153 ;  /* 0x000076109f997816 */ /* 0x001fca0000000099 */
[----:B------:R-:W-:Y:S04]  /*18580*/  @P4 STG.E.U16 desc[UR36][R6.64+0xe0], R153 ;  /* 0x0000e09906004986 */ /* 0x000fe8000c101524 */
[----:B------:R-:W2:Y:S01]  /*18590*/  @P2 LDG.E.LTC128B.U16 R17, desc[UR36][R10.64+0xe2] ;  /* 0x0000e2240a112981 */ /* 0x000ea2000c1e1520 */
[----:B------:R-:W-:Y:S01]  /*185a0*/  ISETP.GT.AND P4, PT, R0, 0x70, P1 ;  /* 0x000000700000780c */ /* 0x000fe20000f84270 */
[----:B--2---:R-:W-:-:S04]  /*185b0*/  IMAD.U32 R155, R17, 0x10000, RZ ;  /* 0x00010000119b7824 */ /* 0x004fc800078e00ff */
[----:B------:R-:W-:-:S04]  /*185c0*/  FMUL R155, R155, R16 ;  /* 0x000000109b9b7220 */ /* 0x000fc80000400000 */
[----:B------:R-:W-:-:S05]  /*185d0*/  FFMA R155, R234, R2, R155 ;  /* 0x00000002ea9b7223 */ /* 0x000fca000000009b */
[----:B------:R-:W-:-:S05]  /*185e0*/  F2FP.BF16.F32.PACK_AB R155, RZ, R155 ;  /* 0x0000009bff9b723e */ /* 0x000fca00000010ff */
[----:B------:R0:W-:Y:S04]  /*185f0*/  @P2 STG.E.U16 desc[UR36][R6.64+0xe2], R155 ;  /* 0x0000e29b06002986 */ /* 0x0001e8000c101524 */
[----:B------:R-:W2:Y:S01]  /*18600*/  @P4 LDG.E.LTC128B.U16 R17, desc[UR36][R8.64+0xe0] ;  /* 0x0000e02408114981 */ /* 0x000ea2000c1e1520 */
[----:B------:R-:W-:Y:S02]  /*18610*/  ISETP.GT.AND P2, PT, R0, 0x71, P1 ;  /* 0x000000710000780c */ /* 0x000fe40000f44270 */
[----:B------:R-:W-:-:S04]  /*18620*/  IADD3 R154, P3, R4, UR4, RZ ;  /* 0x00000004049a7c10 */ /* 0x000fc8000ff7e0ff */
[----:B0-----:R-:W-:Y:S02]  /*18630*/  IADD3.X R155, R5, UR5, RZ, P3, !PT ;  /* 0x00000005059b7c10 */ /* 0x001fe40009ffe4ff */
[----:B--2---:R-:W-:-:S05]  /*18640*/  SHF.L.U32 R153, R17, 0x10, RZ ;  /* 0x0000001011997819 */ /* 0x004fca00000006ff */
[----:B------:R-:W-:-:S04]  /*18650*/  FMUL R153, R153, R16 ;  /* 0x0000001099997220 */ /* 0x000fc80000400000 */
[----:B------:R-:W-:-:S05]  /*18660*/  FFMA R153, R233, R2, R153 ;  /* 0x00000002e9997223 */ /* 0x000fca0000000099 */
[----:B------:R-:W-:-:S04]  /*18670*/  F2FP.BF16.F32.PACK_AB R153, RZ, R153 ;  /* 0x00000099ff99723e */ /* 0x000fc800000010ff */
[----:B------:R-:W-:-:S05]  /*18680*/  PRMT R158, R153, 0x7610, R158 ;  /* 0x00007610999e7816 */ /* 0x000fca000000009e */
[----:B------:R0:W-:Y:S04]  /*18690*/  @P4 STG.E.U16 desc[UR36][R154.64+0xe0], R158 ;  /* 0x0000e09e9a004986 */ /* 0x0001e8000c101524 */
[----:B------:R-:W2:Y:S01]  /*186a0*/  @P2 LDG.E.LTC128B.U16 R17, desc[UR36][R8.64+0xe2] ;  /* 0x0000e22408112981 */ /* 0x000ea2000c1e1520 */
[----:B------:R-:W-:Y:S02]  /*186b0*/  ISETP.GT.AND P4, PT, R0, 0x78, P0 ;  /* 0x000000780000780c */ /* 0x000fe40000784270 */
[----:B0-----:R-:W-:-:S04]  /*186c0*/  IADD3 R154, P3, R4, UR4, RZ ;  /* 0x00000004049a7c10 */ /* 0x001fc8000ff7e0ff */
[----:B------:R-:W-:Y:S01]  /*186d0*/  IADD3.X R155, R5, UR5, RZ, P3, !PT ;  /* 0x00000005059b7c10 */ /* 0x000fe20009ffe4ff */
[----:B--2---:R-:W-:-:S04]  /*186e0*/  IMAD.U32 R153, R17, 0x10000, RZ ;  /* 0x0001000011997824 */ /* 0x004fc800078e00ff */
[----:B------:R-:W-:-:S04]  /*186f0*/  FMUL R153, R153, R16 ;  /* 0x0000001099997220 */ /* 0x000fc80000400000 */
[----:B------:R-:W-:-:S05]  /*18700*/  FFMA R153, R232, R2, R153 ;  /* 0x00000002e8997223 */ /* 0x000fca0000000099 */
[----:B------:R-:W-:-:S04]  /*18710*/  F2FP.BF16.F32.PACK_AB R153, RZ, R153 ;  /* 0x00000099ff99723e */ /* 0x000fc800000010ff */
[----:B------:R-:W-:-:S05]  /*18720*/  PRMT R159, R153, 0x7610, R159 ;  /* 0x00007610999f7816 */ /* 0x000fca000000009f */
        /* <DEDUP_REMOVED lines=8> */
[----:B------:R0:W-:Y:S04]  /*187b0*/  @P4 STG.E.U16 desc[UR36][R6.64+0xf0], R155 ;  /* 0x0000f09b06004986 */ /* 0x0001e8000c101524 */
[----:B------:R-:W2:Y:S01]  /*187c0*/  @P2 LDG.E.LTC128B.U16 R17, desc[UR36][R10.64+0xf2] ;  /* 0x0000f2240a112981 */ /* 0x000ea2000c1e1520 */
[----:B------:R-:W-:Y:S01]  /*187d0*/  ISETP.GT.AND P4, PT, R0, 0x78, P1 ;  /* 0x000000780000780c */ /* 0x000fe20000f84270 */
[----:B--2---:R-:W-:-:S04]  /*187e0*/  IMAD.U32 R153, R17, 0x10000, RZ ;  /* 0x0001000011997824 */ /* 0x004fc800078e00ff */
[----:B------:R-:W-:-:S04]  /*187f0*/  FMUL R153, R153, R16 ;  /* 0x0000001099997220 */ /* 0x000fc80000400000 */
[----:B------:R-:W-:-:S05]  /*18800*/  FFMA R153, R230, R2, R153 ;  /* 0x00000002e6997223 */ /* 0x000fca0000000099 */
[----:B------:R-:W-:-:S04]  /*18810*/  F2FP.BF16.F32.PACK_AB R153, RZ, R153 ;  /* 0x00000099ff99723e */ /* 0x000fc800000010ff */
[----:B------:R-:W-:-:S05]  /*18820*/  PRMT R158, R153, 0x7610, R158 ;  /* 0x00007610999e7816 */ /* 0x000fca000000009e */
[----:B------:R-:W-:Y:S04]  /*18830*/  @P2 STG.E.U16 desc[UR36][R6.64+0xf2], R158 ;  /* 0x0000f29e06002986 */ /* 0x000fe8000c101524 */
[----:B------:R-:W2:Y:S01]  /*18840*/  @P4 LDG.E.LTC128B.U16 R17, desc[UR36][R8.64+0xf0] ;  /* 0x0000f02408114981 */ /* 0x000ea2000c1e1520 */
[----:B------:R-:W-:Y:S02]  /*18850*/  ISETP.GT.AND P2, PT, R0, 0x79, P1 ;  /* 0x000000790000780c */ /* 0x000fe40000f44270 */
[----:B------:R-:W-:-:S04]  /*18860*/  IADD3 R154, P3, R4, UR4, RZ ;  /* 0x00000004049a7c10 */ /* 0x000fc8000ff7e0ff */
[----:B0-----:R-:W-:Y:S01]  /*18870*/  IADD3.X R155, R5, UR5, RZ, P3, !PT ;  /* 0x00000005059b7c10 */ /* 0x001fe20009ffe4ff */
[----:B--2---:R-:W-:-:S04]  /*18880*/  IMAD.U32 R153, R17, 0x10000, RZ ;  /* 0x0001000011997824 */ /* 0x004fc800078e00ff */
        /* <DEDUP_REMOVED lines=43> */
[----:B-1----:R-:W-:-:S04]  /*18b40*/  IADD3 R158, P3, R4, UR4, RZ ;  /* 0x00000004049e7c10 */ /* 0x002fc8000ff7e0ff */
        /* <DEDUP_REMOVED lines=31> */
[----:B------:R-:W-:Y:S02]  /*18d40*/  PRMT R159, R153, 0x7610, R159 ;  /* 0x00007610999f7816 */ /* 0x000fe4000000009f */
[----:B------:R-:W-:-:S03]  /*18d50*/  PRMT R153, R17, 0x7610, R153 ;  /* 0x0000761011997816 */ /* 0x000fc60000000099 */
        /* <DEDUP_REMOVED lines=481> */
[----:B--2---:R-:W-:-:S05]  /*1ab70*/  SHF.L.U32 R17, R153, 0x10, RZ ;  /* 0x0000001099117819 */ /* 0x004fca00000006ff */
[----:B------:R-:W-:-:S04]  /*1ab80*/  FMUL R17, R17, R16 ;  /* 0x0000001011117220 */ /* 0x000fc80000400000 */
[----:B------:R-:W-:-:S05]  /*1ab90*/  FFMA R17, R167, R2, R17 ;  /* 0x00000002a7117223 */ /* 0x000fca0000000011 */
[----:B------:R-:W-:-:S04]  /*1aba0*/  F2FP.BF16.F32.PACK_AB R17, RZ, R17 ;  /* 0x00000011ff11723e */ /* 0x000fc800000010ff */
[----:B------:R-:W-:-:S05]  /*1abb0*/  PRMT R154, R17, 0x7610, R154 ;  /* 0x00007610119a7816 */ /* 0x000fca000000009a */
[----:B------:R-:W-:Y:S04]  /*1abc0*/  @P4 STG.E.U16 desc[UR36][R6.64+0x1f0], R154 ;  /* 0x0001f09a06004986 */ /* 0x000fe8000c101524 */
        /* <DEDUP_REMOVED lines=15> */
[----:B------:R-:W-:-:S05]  /*1acc0*/  F2FP.BF16.F32.PACK_AB R17, RZ, R17 ;  /* 0x00000011ff11723e */ /* 0x000fca00000010ff */
[----:B------:R0:W-:Y:S04]  /*1acd0*/  @P2 STG.E.U16 desc[UR36][R10.64+0x1f0], R17 ;  /* 0x0001f0110a002986 */ /* 0x0001e8000c101524 */
[----:B------:R1:W2:Y:S01]  /*1ace0*/  @P1 LDG.E.LTC128B.U16 R153, desc[UR36][R8.64+0x1f2] ;  /* 0x0001f22408991981 */ /* 0x0002a2000c1e1520 */
[----:B------:R-:W-:-:S05]  /*1acf0*/  IADD3 R165, P0, R160, 0x100, RZ ;  /* 0x00000100a0a57810 */ /* 0x000fca0007f1e0ff */
[----:B------:R-:W-:-:S04]  /*1ad00*/  IMAD.X R7, RZ, RZ, UR7, P0 ;  /* 0x00000007ff077e24 */ /* 0x000fc800080e06ff */
[-C--:B------:R-:W-:Y:S01]  /*1ad10*/  IMAD R6, R7, R18.reuse, RZ ;  /* 0x0000001207067224 */ /* 0x080fe200078e02ff */
[----:B------:R-:W-:Y:S01]  /*1ad20*/  ISETP.GT.AND P0, PT, R3, 0x100, PT ;  /* 0x000001000300780c */ /* 0x000fe20003f04270 */
[----:B------:R-:W-:-:S03]  /*1ad30*/  IMAD.WIDE.U32 R154, R165, R18, R22 ;  /* 0x00000012a59a7225 */ /* 0x000fc600078e0016 */
[----:B------:R-:W-:Y:S01]  /*1ad40*/  ISETP.GT.AND P3, PT, R0, RZ, P0 ;  /* 0x000000ff0000720c */ /* 0x000fe20000764270 */
[----:B------:R-:W-:Y:S01]  /*1ad50*/  IMAD R159, R165, R19, R6 ;  /* 0x00000013a59f7224 */ /* 0x000fe200078e0206 */
[----:B------:R-:W-:Y:S02]  /*1ad60*/  IADD3 R6, P2, R4, UR4, RZ ;  /* 0x0000000404067c10 */ /* 0x000fe4000ff5e0ff */
[----:B0-----:R-:W-:Y:S01]  /*1ad70*/  LEA R10, P4, R154, R14, 0x1 ;  /* 0x0000000e9a0a7211 */ /* 0x001fe200078808ff */
[----:B-1----:R-:W-:-:S05]  /*1ad80*/  IMAD.IADD R8, R155, 0x1, R159 ;  /* 0x000000019b087824 */ /* 0x002fca00078e029f */
[----:B------:R-:W-:Y:S01]  /*1ad90*/  LEA.HI.X R11, R154, R15, R8, 0x1, P4 ;  /* 0x0000000f9a0b7211 */ /* 0x000fe200020f0c08 */
[----:B--2---:R-:W-:-:S04]  /*1ada0*/  IMAD.U32 R7, R153, 0x10000, RZ ;  /* 0x0001000099077824 */ /* 0x004fc800078e00ff */
[----:B------:R-:W-:-:S04]  /*1adb0*/  FMUL R7, R7, R16 ;  /* 0x0000001007077220 */ /* 0x000fc80000400000 */
[----:B------:R-:W-:-:S05]  /*1adc0*/  FFMA R7, R164, R2, R7 ;  /* 0x00000002a4077223 */ /* 0x000fca0000000007 */
[----:B------:R-:W-:Y:S02]  /*1add0*/  F2FP.BF16.F32.PACK_AB R9, RZ, R7 ;  /* 0x00000007ff09723e */ /* 0x000fe400000010ff */
[----:B------:R-:W-:Y:S02]  /*1ade0*/  IADD3.X R7, R5, UR5, RZ, P2, !PT ;  /* 0x0000000505077c10 */ /* 0x000fe400097fe4ff */
[----:B------:R-:W-:-:S05]  /*1adf0*/  PRMT R155, R9, 0x7610, R155 ;  /* 0x00007610099b7816 */ /* 0x000fca000000009b */
[----:B------:R0:W-:Y:S04]  /*1ae00*/  @P1 STG.E.U16 desc[UR36][R6.64+0x1f2], R155 ;  /* 0x0001f29b06001986 */ /* 0x0001e8000c101524 */
[----:B------:R1:W2:Y:S01]  /*1ae10*/  @P3 LDG.E.LTC128B.U16 R153, desc[UR36][R10.64] ;  /* 0x000000240a993981 */ /* 0x0002a2000c1e1520 */
[----:B------:R-:W-:-:S04]  /*1ae20*/  IMAD.WIDE.U32 R8, R165, R18, R20 ;  /* 0x00000012a5087225 */ /* 0x000fc800078e0014 */
[----:B------:R-:W-:Y:S02]  /*1ae30*/  IMAD.U32 R158, RZ, RZ, UR8 ;  /* 0x00000008ff9e7e24 */ /* 0x000fe4000f8e00ff */
[----:B0-----:R-:W-:Y:S02]  /*1ae40*/  IMAD.IADD R155, R159, 0x1, R9 ;  /* 0x000000019f9b7824 */ /* 0x001fe400078e0209 */
[----:B------:R-:W-:Y:S02]  /*1ae50*/  IMAD.MOV.U32 R154, RZ, RZ, R8 ;  /* 0x000000ffff9a7224 */ /* 0x000fe400078e0008 */
[----:B------:R-:W-:Y:S02]  /*1ae60*/  IMAD.U32 R8, RZ, RZ, UR8 ;  /* 0x00000008ff087e24 */ /* 0x000fe4000f8e00ff */
[----:B------:R-:W-:-:S05]  /*1ae70*/  IMAD.U32 R19, RZ, RZ, UR9 ;  /* 0x00000009ff137e24 */ /* 0x000fca000f8e00ff */
[----:B-1----:R-:W-:Y:S02]  /*1ae80*/  SHF.L.U64.HI R11, R8, 0x9, R19 ;  /* 0x00000009080b7819 */ /* 0x002fe40000010213 */
[----:B------:R-:W-:Y:S01]  /*1ae90*/  ISETP.GT.AND P2, PT, R0, 0x1, P0 ;  /* 0x000000010000780c */ /* 0x000fe20000744270 */
[----:B------:R-:W-:Y:S01]  /*1aea0*/  IMAD.WIDE.U32 R154, R152, UR43, R154 ;  /* 0x0000002b989a7c25 */ /* 0x000fe2000f8e009a */
[----:B------:R-:W-:Y:S03]  /*1aeb0*/  BSSY B1, `(.L_x_40) ;  /* 0x000000e000017945 */ /* 0x000fe60003800000 */
[----:B------:R-:W-:Y:S01]  /*1aec0*/  IMAD.IADD R7, R161, 0x1, R155 ;  /* 0x00000001a1077824 */ /* 0x000fe200078e029b */
[----:B------:R-:W-:-:S04]  /*1aed0*/  LEA R6, P4, R154, R14, 0x1 ;  /* 0x0000000e9a067211 */ /* 0x000fc800078808ff */
[----:B------:R-:W-:Y:S01]  /*1aee0*/  LEA.HI.X R7, R154, R15, R7, 0x1, P4 ;  /* 0x0000000f9a077211 */ /* 0x000fe200020f0c07 */
[----:B--2---:R-:W-:-:S04]  /*1aef0*/  IMAD.U32 R9, R153, 0x10000, RZ ;  /* 0x0001000099097824 */ /* 0x004fc800078e00ff */
[----:B------:R-:W-:Y:S01]  /*1af00*/  FMUL R17, R9, R16 ;  /* 0x0000001009117220 */ /* 0x000fe20000400000 */
[----:B------:R-:W-:-:S03]  /*1af10*/  IMAD.SHL.U32 R9, R158, 0x200, RZ ;  /* 0x000002009e097824 */ /* 0x000fc600078e00ff */
[----:B------:R-:W-:Y:S02]  /*1af20*/  FFMA R17, R24, R2, R17 ;  /* 0x0000000218117223 */ /* 0x000fe40000000011 */
[----:B------:R-:W-:-:S03]  /*1af30*/  IADD3 R12, P1, R9, R12, RZ ;  /* 0x0000000c090c7210 */ /* 0x000fc60007f3e0ff */
[----:B------:R-:W-:Y:S02]  /*1af40*/  F2FP.BF16.F32.PACK_AB R17, RZ, R17 ;  /* 0x00000011ff11723e */ /* 0x000fe400000010ff */
[----:B------:R-:W-:-:S05]  /*1af50*/  IMAD.X R13, R11, 0x1, R13, P1 ;  /* 0x000000010b0d7824 */ /* 0x000fca00008e060d */
[----:B------:R0:W-:Y:S01]  /*1af60*/  @P3 STG.E.U16 desc[UR36][R12.64], R17 ;  /* 0x000000110c003986 */ /* 0x0001e2000c101524 */
[----:B------:R-:W-:Y:S05]  /*1af70*/  @!P2 BRA `(.L_x_41) ;  /* 0x000000000004a947 */ /* 0x000fea0003800000 */
[----:B------:R1:W5:Y:S02]  /*1af80*/  LDG.E.LTC128B.U16 R153, desc[UR36][R6.64+0x2] ;  /* 0x0000022406997981 */ /* 0x000364000c1e1520 */
.L_x_41:
[----:B------:R-:W-:Y:S05]  /*1af90*/  BSYNC B1 ;  /* 0x0000000000017941 */ /* 0x000fea0003800000 */
.L_x_40:
[----:B0----5:R-:W-:Y:S01]  /*1afa0*/  IMAD.U32 R17, R153, 0x10000, RZ ;  /* 0x0001000099117824 */ /* 0x021fe200078e00ff */
[----:B------:R-:W-:Y:S01]  /*1afb0*/  ISETP.GT.AND P1, PT, R3, 0x108, PT ;  /* 0x000001080300780c */ /* 0x000fe20003f24270 */
[----:B------:R-:W-:Y:S01]  /*1afc0*/  IMAD.WIDE.U32 R18, R165, R18, R162 ;  /* 0x00000012a5127225 */ /* 0x000fe200078e00a2 */
[----:B------:R-:W-:Y:S03]  /*1afd0*/  BSSY B1, `(.L_x_42) ;  /* 0x0000010000017945 */ /* 0x000fe60003800000 */
[----:B------:R-:W-:Y:S01]  /*1afe0*/  FMUL R8, R17, R16 ;  /* 0x0000001011087220 */ /* 0x000fe20000400000 */
[----:B------:R-:W-:Y:S01]  /*1aff0*/  ISETP.GT.AND P3, PT, R0, RZ, P1 ;  /* 0x000000ff0000720c */ /* 0x000fe20000f64270 */
[----:B------:R-:W-:Y:S01]  /*1b000*/  IMAD.IADD R159, R159, 0x1, R19 ;  /* 0x000000019f9f7824 */ /* 0x000fe200078e0213 */
[----:B------:R-:W-:Y:S01]  /*1b010*/  IADD3 R156, P5, R156, R18, RZ ;  /* 0x000000129c9c7210 */ /* 0x000fe20007fbe0ff */
[----:B------:R-:W-:Y:S01]  /*1b020*/  FFMA R8, R25, R2, R8 ;  /* 0x0000000219087223 */ /* 0x000fe20000000008 */
[----:B------:R-:W-:-:S02]  /*1b030*/  IADD3 R20, P4, R20, R18, RZ ;  /* 0x0000001214147210 */ /* 0x000fc40007f9e0ff */
[----:B------:R-:W-:Y:S01]  /*1b040*/  PRMT R3, R153, 0x7610, R3 ;  /* 0x0000761099037816 */ /* 0x000fe20000000003 */
[----:B------:R-:W-:Y:S01]  /*1b050*/  IMAD.X R22, R159, 0x1, R23, P5 ;  /* 0x000000019f167824 */ /* 0x000fe200028e0617 */
[----:B------:R-:W-:Y:S01]  /*1b060*/  F2FP.BF16.F32.PACK_AB R8, RZ, R8 ;  /* 0x00000008ff08723e */ /* 0x000fe200000010ff */
[----:B------:R-:W-:Y:S01]  /*1b070*/  IMAD.X R21, R21, 0x1, R159, P4 ;  /* 0x0000000115157824 */ /* 0x000fe200020e069f */
[----:B------:R-:W-:-:S03]  /*1b080*/  LEA R18, P5, R156, R14, 0x1 ;  /* 0x0000000e9c127211 */ /* 0x000fc600078a08ff */
[----:B------:R0:W-:Y:S01]  /*1b090*/  @P2 STG.E.U16 desc[UR36][R12.64+0x2], R8 ;  /* 0x000002080c002986 */ /* 0x0001e2000c101524 */
[----:B------:R-:W-:Y:S01]  /*1b0a0*/  LEA.HI.X R19, R156, R15, R22, 0x1, P5 ;  /* 0x0000000f9c137211 */ /* 0x000fe200028f0c16 */
[----:B------:R-:W-:Y:S08]  /*1b0b0*/  @!P3 BRA `(.L_x_43) ;  /* 0x000000000004b947 */ /* 0x000ff00003800000 */
[----:B------:R2:W5:Y:S02]  /*1b0c0*/  LDG.E.LTC128B.U16 R3, desc[UR36][R18.64] ;  /* 0x0000002412037981 */ /* 0x000564000c1e1520 */
.L_x_43:
[----:B------:R-:W-:Y:S05]  /*1b0d0*/  BSYNC B1 ;  /* 0x0000000000017941 */ /* 0x000fea0003800000 */
.L_x_42:
[----:B-----5:R-:W-:Y:S01]  /*1b0e0*/  IMAD.U32 R17, R3, 0x10000, RZ ;  /* 0x0001000003117824 */ /* 0x020fe200078e00ff */
[----:B--2---:R-:W-:Y:S01]  /*1b0f0*/  IADD3 R18, P4, R9, R4, RZ ;  /* 0x0000000409127210 */ /* 0x004fe20007f9e0ff */
[----:B------:R-:W-:Y:S01]  /*1b100*/  IMAD.WIDE.U32 R152, R152, UR43, R20 ;  /* 0x0000002b98987c25 */ /* 0x000fe2000f8e0014 */
[----:B------:R-:W-:Y:S03]  /*1b110*/  BSSY B1, `(.L_x_44) ;  /* 0x000000c000017945 */ /* 0x000fe60003800000 */
[----:B------:R-:W-:Y:S01]  /*1b120*/  FMUL R17, R17, R16 ;  /* 0x0000001011117220 */ /* 0x000fe20000400000 */
[----:B------:R-:W-:Y:S01]  /*1b130*/  IMAD.X R19, R11, 0x1, R5, P4 ;  /* 0x000000010b137824 */ /* 0x000fe200020e0605 */
[----:B------:R-:W-:Y:S02]  /*1b140*/  LEA R14, P2, R152, R14, 0x1 ;  /* 0x0000000e980e7211 */ /* 0x000fe400078408ff */
[----:B------:R-:W-:Y:S01]  /*1b150*/  FFMA R17, R26, R2, R17 ;  /* 0x000000021a117223 */ /* 0x000fe20000000011 */
[----:B------:R-:W-:-:S04]  /*1b160*/  IMAD.IADD R161, R161, 0x1, R153 ;  /* 0x00000001a1a17824 */ /* 0x000fc800078e0299 */
[----:B------:R-:W-:Y:S02]  /*1b170*/  F2FP.BF16.F32.PACK_AB R17, RZ, R17 ;  /* 0x00000011ff11723e */ /* 0x000fe400000010ff */
[----:B------:R-:W-:Y:S02]  /*1b180*/  LEA.HI.X R15, R152, R15, R161, 0x1, P2 ;  /* 0x0000000f980f7211 */ /* 0x000fe400010f0ca1 */
[----:B------:R-:W-:Y:S01]  /*1b190*/  ISETP.GT.AND P2, PT, R0, 0x1, P1 ;  /* 0x000000010000780c */ /* 0x000fe20000f44270 */
[----:B------:R2:W-:-:S12]  /*1b1a0*/  @P3 STG.E.U16 desc[UR36][R18.64], R17 ;  /* 0x0000001112003986 */ /* 0x0005d8000c101524 */
[----:B--2---:R-:W-:Y:S05]  /*1b1b0*/  @!P2 BRA `(.L_x_45) ;  /* 0x000000000004a947 */ /* 0x004fea0003800000 */
[----:B------:R2:W5:Y:S02]  /*1b1c0*/  LDG.E.LTC128B.U16 R3, desc[UR36][R14.64+0x2] ;  /* 0x000002240e037981 */ /* 0x000564000c1e1520 */
.L_x_45:
[----:B------:R-:W-:Y:S05]  /*1b1d0*/  BSYNC B1 ;  /* 0x0000000000017941 */ /* 0x000fea0003800000 */
.L_x_44:
[----:B-----5:R-:W-:Y:S01]  /*1b1e0*/  IMAD.U32 R17, R3, 0x10000, RZ ;  /* 0x0001000003117824 */ /* 0x020fe200078e00ff */
[----:B------:R-:W-:Y:S01]  /*1b1f0*/  IADD3 R18, P3, R9, R4, RZ ;  /* 0x0000000409127210 */ /* 0x000fe20007f7e0ff */
[----:B------:R-:W-:Y:S01]  /*1b200*/  BSSY B1, `(.L_x_46) ;  /* 0x0000009000017945 */ /* 0x000fe20003800000 */
[----:B------:R-:W-:Y:S01]  /*1b210*/  ISETP.GT.AND P4, PT, R0, 0x8, P0 ;  /* 0x000000080000780c */ /* 0x000fe20000784270 */
[----:B0-----:R-:W-:Y:S02]  /*1b220*/  FMUL R8, R17, R16 ;  /* 0x0000001011087220 */ /* 0x001fe40000400000 */
[----:B------:R-:W-:Y:S02]  /*1b230*/  IMAD.X R19, R11, 0x1, R5, P3 ;  /* 0x000000010b137824 */ /* 0x000fe400018e0605 */
[----:B------:R-:W-:-:S05]  /*1b240*/  FFMA R8, R27, R2, R8 ;  /* 0x000000021b087223 */ /* 0x000fca0000000008 */
[----:B------:R-:W-:-:S05]  /*1b250*/  F2FP.BF16.F32.PACK_AB R8, RZ, R8 ;  /* 0x00000008ff08723e */ /* 0x000fca00000010ff */
[----:B------:R0:W-:Y:S01]  /*1b260*/  @P2 STG.E.U16 desc[UR36][R18.64+0x2], R8 ;  /* 0x0000020812002986 */ /* 0x0001e2000c101524 */
[----:B------:R-:W-:Y:S05]  /*1b270*/  @!P4 BRA `(.L_x_47) ;  /* 0x000000000004c947 */ /* 0x000fea0003800000 */
[----:B------:R3:W5:Y:S02]  /*1b280*/  LDG.E.LTC128B.U16 R3, desc[UR36][R6.64+0x10] ;  /* 0x0000102406037981 */ /* 0x000764000c1e1520 */
.L_x_47:
[----:B------:R-:W-:Y:S05]  /*1b290*/  BSYNC B1 ;  /* 0x0000000000017941 */ /* 0x000fea0003800000 */
.L_x_46:
[----:B-----5:R-:W-:Y:S01]  /*1b2a0*/  IMAD.U32 R17, R3, 0x10000, RZ ;  /* 0x0001000003117824 */ /* 0x020fe200078e00ff */
[----:B------:R-:W-:Y:S01]  /*1b2b0*/  ISETP.GT.AND P2, PT, R0, 0x9, P0 ;  /* 0x000000090000780c */ /* 0x000fe20000744270 */
[----:B------:R-:W-:Y:S02]  /*1b2c0*/  BSSY B1, `(.L_x_48) ;  /* 0x0000007000017945 */ /* 0x000fe40003800000 */
[----:B------:R-:W-:-:S04]  /*1b2d0*/  FMUL R17, R17, R16 ;  /* 0x0000001011117220 */ /* 0x000fc80000400000 */
[----:B------:R-:W-:-:S05]  /*1b2e0*/  FFMA R17, R28, R2, R17 ;  /* 0x000000021c117223 */ /* 0x000fca0000000011 */
[----:B------:R-:W-:-:S05]  /*1b2f0*/  F2FP.BF16.F32.PACK_AB R17, RZ, R17 ;  /* 0x00000011ff11723e */ /* 0x000fca00000010ff */
[----:B------:R4:W-:Y:S01]  /*1b300*/  @P4 STG.E.U16 desc[UR36][R12.64+0x10], R17 ;  /* 0x000010110c004986 */ /* 0x0009e2000c101524 */
[----:B------:R-:W-:Y:S05]  /*1b310*/  @!P2 BRA `(.L_x_49) ;  /* 0x000000000004a947 */ /* 0x000fea0003800000 */
[----:B------:R0:W5:Y:S02]  /*1b320*/  LDG.E.LTC128B.U16 R3, desc[UR36][R6.64+0x12] ;  /* 0x0000122406037981 */ /* 0x000164000c1e1520 */
.L_x_49:
[----:B------:R-:W-:Y:S05]  /*1b330*/  BSYNC B1 ;  /* 0x0000000000017941 */ /* 0x000fea0003800000 */
.L_x_48:
[----:B----45:R-:W-:Y:S01]  /*1b340*/  IMAD.U32 R17, R3, 0x10000, RZ ;  /* 0x0001000003117824 */ /* 0x030fe200078e00ff */
[----:B------:R-:W-:Y:S01]  /*1b350*/  ISETP.GT.AND P4, PT, R0, 0x8, P1 ;  /* 0x000000080000780c */ /* 0x000fe20000f84270 */
[----:B------:R-:W-:Y:S02]  /*1b360*/  BSSY B1, `(.L_x_50) ;  /* 0x0000007000017945 */ /* 0x000fe40003800000 */
[----:B0-----:R-:W-:-:S04]  /*1b370*/  FMUL R8, R17, R16 ;  /* 0x0000001011087220 */ /* 0x001fc80000400000 */
[----:B------:R-:W-:-:S05]  /*1b380*/  FFMA R8, R29, R2, R8 ;  /* 0x000000021d087223 */ /* 0x000fca0000000008 */
[----:B------:R-:W-:-:S05]  /*1b390*/  F2FP.BF16.F32.PACK_AB R8, RZ, R8 ;  /* 0x00000008ff08723e */ /* 0x000fca00000010ff */
[----:B------:R0:W-:Y:S01]  /*1b3a0*/  @P2 STG.E.U16 desc[UR36][R12.64+0x12], R8 ;  /* 0x000012080c002986 */ /* 0x0001e2000c101524 */
[----:B------:R-:W-:Y:S05]  /*1b3b0*/  @!P4 BRA `(.L_x_51) ;  /* 0x000000000004c947 */ /* 0x000fea0003800000 */
[----:B------:R4:W5:Y:S02]  /*1b3c0*/  LDG.E.LTC128B.U16 R3, desc[UR36][R14.64+0x10] ;  /* 0x000010240e037981 */ /* 0x000964000c1e1520 */
.L_x_51:
[----:B------:R-:W-:Y:S05]  /*1b3d0*/  BSYNC B1 ;  /* 0x0000000000017941 */ /* 0x000fea0003800000 */
.L_x_50:
[----:B-----5:R-:W-:Y:S01]  /*1b3e0*/  IMAD.U32 R17, R3, 0x10000, RZ ;  /* 0x0001000003117824 */ /* 0x020fe200078e00ff */
[----:B------:R-:W-:Y:S01]  /*1b3f0*/  IADD3 R18, P3, R4, R9, RZ ;  /* 0x0000000904127210 */ /* 0x000fe20007f7e0ff */
[----:B------:R-:W-:Y:S01]  /*1b400*/  BSSY B1, `(.L_x_52) ;  /* 0x0000009000017945 */ /* 0x000fe20003800000 */
[----:B------:R-:W-:Y:S01]  /*1b410*/  ISETP.GT.AND P2, PT, R0, 0x9, P1 ;  /* 0x000000090000780c */ /* 0x000fe20000f44270 */
[----:B------:R-:W-:Y:S02]  /*1b420*/  FMUL R17, R17, R16 ;  /* 0x0000001011117220 */ /* 0x000fe40000400000 */
[----:B------:R-:W-:Y:S02]  /*1b430*/  IMAD.X R19, R5, 0x1, R11, P3 ;  /* 0x0000000105137824 */ /* 0x000fe400018e060b */
[----:B------:R-:W-:-:S05]  /*1b440*/  FFMA R17, R30, R2, R17 ;  /* 0x000000021e117223 */ /* 0x000fca0000000011 */
[----:B------:R-:W-:-:S05]  /*1b450*/  F2FP.BF16.F32.PACK_AB R17, RZ, R17 ;  /* 0x00000011ff11723e */ /* 0x000fca00000010ff */
[----:B------:R0:W-:Y:S01]  /*1b460*/  @P4 STG.E.U16 desc[UR36][R18.64+0x10], R17 ;  /* 0x0000101112004986 */ /* 0x0001e2000c101524 */
[----:B------:R-:W-:Y:S05]  /*1b470*/  @!P2 BRA `(.L_x_53) ;  /* 0x000000000004a947 */ /* 0x000fea0003800000 */
[----:B------:R0:W5:Y:S02]  /*1b480*/  LDG.E.LTC128B.U16 R3, desc[UR36][R14.64+0x12] ;  /* 0x000012240e037981 */ /* 0x000164000c1e1520 */
.L_x_53:
[----:B------:R-:W-:Y:S05]  /*1b490*/  BSYNC B1 ;  /* 0x0000000000017941 */ /* 0x000fea0003800000 */
.L_x_52:
[----:B0----5:R-:W-:Y:S01]  /*1b4a0*/  IMAD.U32 R17, R3, 0x10000, RZ ;  /* 0x0001000003117824 */ /* 0x021fe200078e00ff */
        /* <DEDUP_REMOVED lines=10> */
.L_x_55:
[----:B------:R-:W-:Y:S05]  /*1b550*/  BSYNC B1 ;  /* 0x0000000000017941 */ /* 0x000fea0003800000 */
.L_x_54:
        /* <DEDUP_REMOVED lines=9> */
.L_x_57:
[----:B------:R-:W-:Y:S05]  /*1b5f0*/  BSYNC B1 ;  /* 0x0000000000017941 */ /* 0x000fea0003800000 */
.L_x_56:
[----:B0----5:R-:W-:Y:S01]  /*1b600*/  IMAD.U32 R17, R3, 0x10000, RZ ;  /* 0x0001000003117824 */ /* 0x021fe200078e00ff */
        /* <DEDUP_REMOVED lines=8> */
.L_x_59:
[----:B------:R-:W-:Y:S05]  /*1b690*/  BSYNC B1 ;  /* 0x0000000000017941 */ /* 0x000fea0003800000 */
.L_x_58:
[----:B-----5:R-:W-:Y:S01]  /*1b6a0*/  IMAD.U32 R17, R3, 0x10000, RZ ;  /* 0x0001000003117824 */ /* 0x020fe200078e00ff */
[----:B------:R-:W-:Y:S01]  /*1b6b0*/  IADD3 R18, P3, R4, R9, RZ ;  /* 0x0000000904127210 */ /* 0x000fe20007f7e0ff */
[----:B------:R-:W-:Y:S01]  /*1b6c0*/  BSSY B1, `(.L_x_60) ;  /* 0x0000009000017945 */ /* 0x000fe20003800000 */
[----:B------:R-:W-:Y:S01]  /*1b6d0*/  ISETP.GT.AND P2, PT, R0, 0x11, P1 ;  /* 0x000000110000780c */ /* 0x000fe20000f44270 */
[----:B------:R-:W-:Y:S01]  /*1b6e0*/  FMUL R17, R17, R16 ;  /* 0x0000001011117220 */ /* 0x000fe20000400000 */
[----:B------:R-:W-:-:S03]  /*1b6f0*/  IADD3.X R19, R5, R11, RZ, P3, !PT ;  /* 0x0000000b05137210 */ /* 0x000fc60001ffe4ff */
[----:B------:R-:W-:-:S05]  /*1b700*/  FFMA R17, R34, R2, R17 ;  /* 0x0000000222117223 */ /* 0x000fca0000000011 */
[----:B------:R-:W-:-:S05]  /*1b710*/  F2FP.BF16.F32.PACK_AB R17, RZ, R17 ;  /* 0x00000011ff11723e */ /* 0x000fca00000010ff */
[----:B------:R0:W-:Y:S01]  /*1b720*/  @P4 STG.E.U16 desc[UR36][R18.64+0x20], R17 ;  /* 0x0000201112004986 */ /* 0x0001e2000c101524 */
[----:B------:R-:W-:Y:S05]  /*1b730*/  @!P2 BRA `(.L_x_61) ;  /* 0x000000000004a947 */ /* 0x000fea0003800000 */
[----:B------:R0:W5:Y:S02]  /*1b740*/  LDG.E.LTC128B.U16 R3, desc[UR36][R14.64+0x22] ;  /* 0x000022240e037981 */ /* 0x000164000c1e1520 */
.L_x_61:
[----:B------:R-:W-:Y:S05]  /*1b750*/  BSYNC B1 ;  /* 0x0000000000017941 */ /* 0x000fea0003800000 */
.L_x_60:
        /* <DEDUP_REMOVED lines=11> */
.L_x_63:
[----:B------:R-:W-:Y:S05]  /*1b810*/  BSYNC B1 ;  /* 0x0000000000017941 */ /* 0x000fea0003800000 */
.L_x_62:
        /* <DEDUP_REMOVED lines=9> */
.L_x_65:
[----:B------:R-:W-:Y:S05]  /*1b8b0*/  BSYNC B1 ;  /* 0x0000000000017941 */ /* 0x000fea0003800000 */
.L_x_64:
        /* <DEDUP_REMOVED lines=9> */
.L_x_67:
[----:B------:R-:W-:Y:S05]  /*1b950*/  BSYNC B1 ;  /* 0x0000000000017941 */ /* 0x000fea0003800000 */
.L_x_66:
        /* <DEDUP_REMOVED lines=11> */
.L_x_69:
[----:B------:R-:W-:Y:S05]  /*1ba10*/  BSYNC B1 ;  /* 0x0000000000017941 */ /* 0x000fea0003800000 */
.L_x_68:
        /* <DEDUP_REMOVED lines=11> */
.L_x_71:
[----:B------:R-:W-:Y:S05]  /*1bad0*/  BSYNC B1 ;  /* 0x0000000000017941 */ /* 0x000fea0003800000 */
.L_x_70:
        /* <DEDUP_REMOVED lines=9> */
.L_x_73:
[----:B------:R-:W-:Y:S05]  /*1bb70*/  BSYNC B1 ;  /* 0x0000000000017941 */ /* 0x000fea0003800000 */
.L_x_72:
        /* <DEDUP_REMOVED lines=9> */
.L_x_75:
[----:B------:R-:W-:Y:S05]  /*1bc10*/  BSYNC B1 ;  /* 0x0000000000017941 */ /* 0x000fea0003800000 */
.L_x_74:
        /* <DEDUP_REMOVED lines=11> */
.L_x_77:
[----:B------:R-:W-:Y:S05]  /*1bcd0*/  BSYNC B1 ;  /* 0x0000000000017941 */ /* 0x000fea0003800000 */
.L_x_76:
        /* <DEDUP_REMOVED lines=11> */
.L_x_79:
[----:B------:R-:W-:Y:S05]  /*1bd90*/  BSYNC B1 ;  /* 0x0000000000017941 */ /* 0x000fea0003800000 */
.L_x_78:
        /* <DEDUP_REMOVED lines=9> */
.L_x_81:
[----:B------:R-:W-:Y:S05]  /*1be30*/  BSYNC B1 ;  /* 0x0000000000017941 */ /* 0x000fea0003800000 */
.L_x_80:
        /* <DEDUP_REMOVED lines=9> */
.L_x_83:
[----:B------:R-:W-:Y:S05]  /*1bed0*/  BSYNC B1 ;  /* 0x0000000000017941 */ /* 0x000fea0003800000 */
.L_x_82:
        /* <DEDUP_REMOVED lines=11> */
.L_x_85:
[----:B------:R-:W-:Y:S05]  /*1bf90*/  BSYNC B1 ;  /* 0x0000000000017941 */ /* 0x000fea0003800000 */
.L_x_84:
        /* <DEDUP_REMOVED lines=11> */
.L_x_87:
[----:B------:R-:W-:Y:S05]  /*1c050*/  BSYNC B1 ;  /* 0x0000000000017941 */ /* 0x000fea0003800000 */
.L_x_86:
        /* <DEDUP_REMOVED lines=9> */
.L_x_89:
[----:B------:R-:W-:Y:S05]  /*1c0f0*/  BSYNC B1 ;  /* 0x0000000000017941 */ /* 0x000fea0003800000 */
.L_x_88:
        /* <DEDUP_REMOVED lines=9> */
.L_x_91:
[----:B------:R-:W-:Y:S05]  /*1c190*/  BSYNC B1 ;  /* 0x0000000000017941 */ /* 0x000fea0003800000 */
.L_x_90:
        /* <DEDUP_REMOVED lines=11> */
.L_x_93:
[----:B------:R-:W-:Y:S05]  /*1c250*/  BSYNC B1 ;  /* 0x0000000000017941 */ /* 0x000fea0003800000 */
.L_x_92:
        /* <DEDUP_REMOVED lines=11> */
.L_x_95:
[----:B------:R-:W-:Y:S05]  /*1c310*/  BSYNC B1 ;  /* 0x0000000000017941 */ /* 0x000fea0003800000 */
.L_x_94:
        /* <DEDUP_REMOVED lines=9> */
.L_x_97:
[----:B------:R-:W-:Y:S05]  /*1c3b0*/  BSYNC B1 ;  /* 0x0000000000017941 */ /* 0x000fea0003800000 */
.L_x_96:
        /* <DEDUP_REMOVED lines=9> */
.L_x_99:
[----:B------:R-:W-:Y:S05]  /*1c450*/  BSYNC B1 ;  /* 0x0000000000017941 */ /* 0x000fea0003800000 */
.L_x_98:
        /* <DEDUP_REMOVED lines=11> */
.L_x_101:
[----:B------:R-:W-:Y:S05]  /*1c510*/  BSYNC B1 ;  /* 0x0000000000017941 */ /* 0x000fea0003800000 */
.L_x_100:
        /* <DEDUP_REMOVED lines=11> */
.L_x_103:
[----:B------:R-:W-:Y:S05]  /*1c5d0*/  BSYNC B1 ;  /* 0x0000000000017941 */ /* 0x000fea0003800000 */
.L_x_102:
[----:B-----5:R-:W-:Y:S01]  /*1c5e0*/  SHF.L.U32 R17, R3, 0x10, RZ ;  /* 0x0000001003117819 */ /* 0x020fe200000006ff */
[----:B------:R-:W-:Y:S01]  /*1c5f0*/  BSSY B1, `(.L_x_104) ;  /* 0x0000008000017945 */ /* 0x000fe20003800000 */
[----:B------:R-:W-:-:S03]  /*1c600*/  ISETP.GT.AND P2, PT, R0, 0x41, P0 ;  /* 0x000000410000780c */ /* 0x000fc60000744270 */
[----:B------:R-:W-:-:S04]  /*1c610*/  FMUL R17, R17, R16 ;  /* 0x0000001011117220 */ /* 0x000fc80000400000 */
[----:B------:R-:W-:-:S05]  /*1c620*/  FFMA R17, R56, R2, R17 ;  /* 0x0000000238117223 */ /* 0x000fca0000000011 */
[----:B------:R-:W-:-:S05]  /*1c630*/  F2FP.BF16.F32.PACK_AB R17, RZ, R17 ;  /* 0x00000011ff11723e */ /* 0x000fca00000010ff */
[----:B------:R0:W-:Y:S01]  /*1c640*/  @P4 STG.E.U16 desc[UR36][R12.64+0x80], R17 ;  /* 0x000080110c004986 */ /* 0x0001e2000c101524 */
[----:B------:R-:W-:Y:S05]  /*1c650*/  @!P2 BRA `(.L_x_105) ;  /* 0x000000000004a947 */ /* 0x000fea0003800000 */
[----:B------:R0:W5:Y:S02]  /*1c660*/  LDG.E.LTC128B.U16 R3, desc[UR36][R6.64+0x82] ;  /* 0x0000822406037981 */ /* 0x000164000c1e1520 */
.L_x_105:
[----:B------:R-:W-:Y:S05]  /*1c670*/  BSYNC B1 ;  /* 0x0000000000017941 */ /* 0x000fea0003800000 */
.L_x_104:
        /* <DEDUP_REMOVED lines=9> */
.L_x_107:
[----:B------:R-:W-:Y:S05]  /*1c710*/  BSYNC B1 ;  /* 0x0000000000017941 */ /* 0x000fea0003800000 */
.L_x_106:
        /* <DEDUP_REMOVED lines=11> */
.L_x_109:
[----:B------:R-:W-:Y:S05]  /*1c7d0*/  BSYNC B1 ;  /* 0x0000000000017941 */ /* 0x000fea0003800000 */
.L_x_108:
        /* <DEDUP_REMOVED lines=11> */
.L_x_111:
[----:B------:R-:W-:Y:S05]  /*1c890*/  BSYNC B1 ;  /* 0x0000000000017941 */ /* 0x000fea0003800000 */
.L_x_110:
        /* <DEDUP_REMOVED lines=9> */
.L_x_113:
[----:B------:R-:W-:Y:S05]  /*1c930*/  BSYNC B1 ;  /* 0x0000000000017941 */ /* 0x000fea0003800000 */
.L_x_112:
        /* <DEDUP_REMOVED lines=9> */
.L_x_115:
[----:B------:R-:W-:Y:S05]  /*1c9d0*/  BSYNC B1 ;  /* 0x0000000000017941 */ /* 0x000fea0003800000 */
.L_x_114:
        /* <DEDUP_REMOVED lines=11> */
.L_x_117:
[----:B------:R-:W-:Y:S05]  /*1ca90*/  BSYNC B1 ;  /* 0x0000000000017941 */ /* 0x000fea0003800000 */
.L_x_116:
        /* <DEDUP_REMOVED lines=11> */
.L_x_119:
[----:B------:R-:W-:Y:S05]  /*1cb50*/  BSYNC B1 ;  /* 0x0000000000017941 */ /* 0x000fea0003800000 */
.L_x_118:
        /* <DEDUP_REMOVED lines=9> */
.L_x_121:
[----:B------:R-:W-:Y:S05]  /*1cbf0*/  BSYNC B1 ;  /* 0x0000000000017941 */ /* 0x000fea0003800000 */
.L_x_120:
        /* <DEDUP_REMOVED lines=9> */
.L_x_123:
[----:B------:R-:W-:Y:S05]  /*1cc90*/  BSYNC B1 ;  /* 0x0000000000017941 */ /* 0x000fea0003800000 */
.L_x_122:
        /* <DEDUP_REMOVED lines=11> */
.L_x_125:
[----:B------:R-:W-:Y:S05]  /*1cd50*/  BSYNC B1 ;  /* 0x0000000000017941 */ /* 0x000fea0003800000 */
.L_x_124:
        /* <DEDUP_REMOVED lines=11> */
.L_x_127:
[----:B------:R-:W-:Y:S05]  /*1ce10*/  BSYNC B1 ;  /* 0x0000000000017941 */ /* 0x000fea0003800000 */
.L_x_126:
        /* <DEDUP_REMOVED lines=9> */
.L_x_129:
[----:B------:R-:W-:Y:S05]  /*1ceb0*/  BSYNC B1 ;  /* 0x0000000000017941 */ /* 0x000fea0003800000 */
.L_x_128:
        /* <DEDUP_REMOVED lines=9> */
.L_x_131:
[----:B------:R-:W-:Y:S05]  /*1cf50*/  BSYNC B1 ;  /* 0x0000000000017941 */ /* 0x000fea0003800000 */
.L_x_130:
        /* <DEDUP_REMOVED lines=11> */
.L_x_133:
[----:B------:R-:W-:Y:S05]  /*1d010*/  BSYNC B1 ;  /* 0x0000000000017941 */ /* 0x000fea0003800000 */
.L_x_132:
        /* <DEDUP_REMOVED lines=11> */
.L_x_135:
[----:B------:R-:W-:Y:S05]  /*1d0d0*/  BSYNC B1 ;  /* 0x0000000000017941 */ /* 0x000fea0003800000 */
.L_x_134:
        /* <DEDUP_REMOVED lines=9> */
.L_x_137:
[----:B------:R-:W-:Y:S05]  /*1d170*/  BSYNC B1 ;  /* 0x0000000000017941 */ /* 0x000fea0003800000 */
.L_x_136:
        /* <DEDUP_REMOVED lines=9> */
.L_x_139:
[----:B------:R-:W-:Y:S05]  /*1d210*/  BSYNC B1 ;  /* 0x0000000000017941 */ /* 0x000fea0003800000 */
.L_x_138:
        /* <DEDUP_REMOVED lines=11> */
.L_x_141:
[----:B------:R-:W-:Y:S05]  /*1d2d0*/  BSYNC B1 ;  /* 0x0000000000017941 */ /* 0x000fea0003800000 */
.L_x_140:
        /* <DEDUP_REMOVED lines=11> */
.L_x_143:
[----:B------:R-:W-:Y:S05]  /*1d390*/  BSYNC B1 ;  /* 0x0000000000017941 */ /* 0x000fea0003800000 */
.L_x_142:
        /* <DEDUP_REMOVED lines=9> */
.L_x_145:
[----:B------:R-:W-:Y:S05]  /*1d430*/  BSYNC B1 ;  /* 0x0000000000017941 */ /* 0x000fea0003800000 */
.L_x_144:
        /* <DEDUP_REMOVED lines=9> */
.L_x_147:
[----:B------:R-:W-:Y:S05]  /*1d4d0*/  BSYNC B1 ;  /* 0x0000000000017941 */ /* 0x000fea0003800000 */
.L_x_146:
        /* <DEDUP_REMOVED lines=11> */
.L_x_149:
[----:B------:R-:W-:Y:S05]  /*1d590*/  BSYNC B1 ;  /* 0x0000000000017941 */ /* 0x000fea0003800000 */
.L_x_148:
        /* <DEDUP_REMOVED lines=11> */
.L_x_151:
[----:B------:R-:W-:Y:S05]  /*1d650*/  BSYNC B1 ;  /* 0x0000000000017941 */ /* 0x000fea0003800000 */
.L_x_150:
        /* <DEDUP_REMOVED lines=9> */
.L_x_153:
[----:B------:R-:W-:Y:S05]  /*1d6f0*/  BSYNC B1 ;  /* 0x0000000000017941 */ /* 0x000fea0003800000 */
.L_x_152:
        /* <DEDUP_REMOVED lines=9> */
.L_x_155:
[----:B------:R-:W-:Y:S05]  /*1d790*/  BSYNC B1 ;  /* 0x0000000000017941 */ /* 0x000fea0003800000 */
.L_x_154:
        /* <DEDUP_REMOVED lines=11> */
.L_x_157:
[----:B------:R-:W-:Y:S05]  /*1d850*/  BSYNC B1 ;  /* 0x0000000000017941 */ /* 0x000fea0003800000 */
.L_x_156:
        /* <DEDUP_REMOVED lines=11> */
.L_x_159:
[----:B------:R-:W-:Y:S05]  /*1d910*/  BSYNC B1 ;  /* 0x0000000000017941 */ /* 0x000fea0003800000 */
.L_x_158:
        /* <DEDUP_REMOVED lines=9> */
.L_x_161:
[----:B------:R-:W-:Y:S05]  /*1d9b0*/  BSYNC B1 ;  /* 0x0000000000017941 */ /* 0x000fea0003800000 */
.L_x_160:
        /* <DEDUP_REMOVED lines=9> */
.L_x_163:
[----:B------:R-:W-:Y:S05]  /*1da50*/  BSYNC B1 ;  /* 0x0000000000017941 */ /* 0x000fea0003800000 */
.L_x_162:
        /* <DEDUP_REMOVED lines=11> */
.L_x_165:
[----:B------:R-:W-:Y:S05]  /*1db10*/  BSYNC B1 ;  /* 0x0000000000017941 */ /* 0x000fea0003800000 */
.L_x_164:
        /* <DEDUP_REMOVED lines=11> */
.L_x_167:
[----:B------:R-:W-:Y:S05]  /*1dbd0*/  BSYNC B1 ;  /* 0x0000000000017941 */ /* 0x000fea0003800000 */
.L_x_166:
        /* <DEDUP_REMOVED lines=9> */
.L_x_169:
[----:B------:R-:W-:Y:S05]  /*1dc70*/  BSYNC B1 ;  /* 0x0000000000017941 */ /* 0x000fea0003800000 */
.L_x_168:
        /* <DEDUP_REMOVED lines=9> */
.L_x_171:
[----:B------:R-:W-:Y:S05]  /*1dd10*/  BSYNC B1 ;  /* 0x0000000000017941 */ /* 0x000fea0003800000 */
.L_x_170:
        /* <DEDUP_REMOVED lines=11> */
.L_x_173:
[----:B------:R-:W-:Y:S05]  /*1ddd0*/  BSYNC B1 ;  /* 0x0000000000017941 */ /* 0x000fea0003800000 */
.L_x_172:
        /* <DEDUP_REMOVED lines=11> */
.L_x_175:
[----:B------:R-:W-:Y:S05]  /*1de90*/  BSYNC B1 ;  /* 0x0000000000017941 */ /* 0x000fea0003800000 */
.L_x_174:
        /* <DEDUP_REMOVED lines=9> */
.L_x_177:
[----:B------:R-:W-:Y:S05]  /*1df30*/  BSYNC B1 ;  /* 0x0000000000017941 */ /* 0x000fea0003800000 */
.L_x_176:
        /* <DEDUP_REMOVED lines=9> */
.L_x_179:
[----:B------:R-:W-:Y:S05]  /*1dfd0*/  BSYNC B1 ;  /* 0x0000000000017941 */ /* 0x000fea0003800000 */
.L_x_178:
        /* <DEDUP_REMOVED lines=11> */
.L_x_181:
[----:B------:R-:W-:Y:S05]  /*1e090*/  BSYNC B1 ;  /* 0x0000000000017941 */ /* 0x000fea0003800000 */
.L_x_180:
        /* <DEDUP_REMOVED lines=11> */
.L_x_183:
[----:B------:R-:W-:Y:S05]  /*1e150*/  BSYNC B1 ;  /* 0x0000000000017941 */ /* 0x000fea0003800000 */
.L_x_182:
        /* <DEDUP_REMOVED lines=9> */
.L_x_185:
[----:B------:R-:W-:Y:S05]  /*1e1f0*/  BSYNC B1 ;  /* 0x0000000000017941 */ /* 0x000fea0003800000 */
.L_x_184:
        /* <DEDUP_REMOVED lines=9> */
.L_x_187:
[----:B------:R-:W-:Y:S05]  /*1e290*/  BSYNC B1 ;  /* 0x0000000000017941 */ /* 0x000fea0003800000 */
.L_x_186:
        /* <DEDUP_REMOVED lines=11> */
.L_x_189:
[----:B------:R-:W-:Y:S05]  /*1e350*/  BSYNC B1 ;  /* 0x0000000000017941 */ /* 0x000fea0003800000 */
.L_x_188:
        /* <DEDUP_REMOVED lines=11> */
.L_x_191:
[----:B------:R-:W-:Y:S05]  /*1e410*/  BSYNC B1 ;  /* 0x0000000000017941 */ /* 0x000fea0003800000 */
.L_x_190:
        /* <DEDUP_REMOVED lines=9> */
.L_x_193:
[----:B------:R-:W-:Y:S05]  /*1e4b0*/  BSYNC B1 ;  /* 0x0000000000017941 */ /* 0x000fea0003800000 */
.L_x_192:
        /* <DEDUP_REMOVED lines=9> */
.L_x_195:
[----:B------:R-:W-:Y:S05]  /*1e550*/  BSYNC B1 ;  /* 0x0000000000017941 */ /* 0x000fea0003800000 */
.L_x_194:
        /* <DEDUP_REMOVED lines=11> */
.L_x_197:
[----:B------:R-:W-:Y:S05]  /*1e610*/  BSYNC B1 ;  /* 0x0000000000017941 */ /* 0x000fea0003800000 */
.L_x_196:
        /* <DEDUP_REMOVED lines=11> */
.L_x_199:
[----:B------:R-:W-:Y:S05]  /*1e6d0*/  BSYNC B1 ;  /* 0x0000000000017941 */ /* 0x000fea0003800000 */
.L_x_198:
        /* <DEDUP_REMOVED lines=9> */
.L_x_201:
[----:B------:R-:W-:Y:S05]  /*1e770*/  BSYNC B1 ;  /* 0x0000000000017941 */ /* 0x000fea0003800000 */
.L_x_200:
        /* <DEDUP_REMOVED lines=9> */
.L_x_203:
[----:B------:R-:W-:Y:S05]  /*1e810*/  BSYNC B1 ;  /* 0x0000000000017941 */ /* 0x000fea0003800000 */
.L_x_202:
        /* <DEDUP_REMOVED lines=11> */
.L_x_205:
[----:B------:R-:W-:Y:S05]  /*1e8d0*/  BSYNC B1 ;  /* 0x0000000000017941 */ /* 0x000fea0003800000 */
.L_x_204:
        /* <DEDUP_REMOVED lines=11> */
.L_x_207:
[----:B------:R-:W-:Y:S05]  /*1e990*/  BSYNC B1 ;  /* 0x0000000000017941 */ /* 0x000fea0003800000 */
.L_x_206:
        /* <DEDUP_REMOVED lines=9> */
.L_x_209:
[----:B------:R-:W-:Y:S05]  /*1ea30*/  BSYNC B1 ;  /* 0x0000000000017941 */ /* 0x000fea0003800000 */
.L_x_208:
        /* <DEDUP_REMOVED lines=9> */
.L_x_211:
[----:B------:R-:W-:Y:S05]  /*1ead0*/  BSYNC B1 ;  /* 0x0000000000017941 */ /* 0x000fea0003800000 */
.L_x_210:
        /* <DEDUP_REMOVED lines=11> */
.L_x_213:
[----:B------:R-:W-:Y:S05]  /*1eb90*/  BSYNC B1 ;  /* 0x0000000000017941 */ /* 0x000fea0003800000 */
.L_x_212:
        /* <DEDUP_REMOVED lines=11> */
.L_x_215:
[----:B------:R-:W-:Y:S05]  /*1ec50*/  BSYNC B1 ;  /* 0x0000000000017941 */ /* 0x000fea0003800000 */
.L_x_214:
        /* <DEDUP_REMOVED lines=9> */
.L_x_217:
[----:B------:R-:W-:Y:S05]  /*1ecf0*/  BSYNC B1 ;  /* 0x0000000000017941 */ /* 0x000fea0003800000 */
.L_x_216:
        /* <DEDUP_REMOVED lines=9> */
.L_x_219:
[----:B------:R-:W-:Y:S05]  /*1ed90*/  BSYNC B1 ;  /* 0x0000000000017941 */ /* 0x000fea0003800000 */
.L_x_218:
        /* <DEDUP_REMOVED lines=11> */
.L_x_221:
[----:B------:R-:W-:Y:S05]  /*1ee50*/  BSYNC B1 ;  /* 0x0000000000017941 */ /* 0x000fea0003800000 */
.L_x_220:
        /* <DEDUP_REMOVED lines=11> */
.L_x_223:
[----:B------:R-:W-:Y:S05]  /*1ef10*/  BSYNC B1 ;  /* 0x0000000000017941 */ /* 0x000fea0003800000 */
.L_x_222:
        /* <DEDUP_REMOVED lines=9> */
.L_x_225:
[----:B------:R-:W-:Y:S05]  /*1efb0*/  BSYNC B1 ;  /* 0x0000000000017941 */ /* 0x000fea0003800000 */
.L_x_224:
        /* <DEDUP_REMOVED lines=9> */
.L_x_227:
[----:B------:R-:W-:Y:S05]  /*1f050*/  BSYNC B1 ;  /* 0x0000000000017941 */ /* 0x000fea0003800000 */
.L_x_226:
        /* <DEDUP_REMOVED lines=11> */
.L_x_229:
[----:B------:R-:W-:Y:S05]  /*1f110*/  BSYNC B1 ;  /* 0x0000000000017941 */ /* 0x000fea0003800000 */
.L_x_228:
        /* <DEDUP_REMOVED lines=11> */
.L_x_231:
[----:B------:R-:W-:Y:S05]  /*1f1d0*/  BSYNC B1 ;  /* 0x0000000000017941 */ /* 0x000fea0003800000 */
.L_x_230:
        /* <DEDUP_REMOVED lines=9> */
.L_x_233:
[----:B------:R-:W-:Y:S05]  /*1f270*/  BSYNC B1 ;  /* 0x0000000000017941 */ /* 0x000fea0003800000 */
.L_x_232:
        /* <DEDUP_REMOVED lines=9> */
.L_x_235:
[----:B------:R-:W-:Y:S05]  /*1f310*/  BSYNC B1 ;  /* 0x0000000000017941 */ /* 0x000fea0003800000 */
.L_x_234:
        /* <DEDUP_REMOVED lines=11> */
.L_x_237:
[----:B------:R-:W-:Y:S05]  /*1f3d0*/  BSYNC B1 ;  /* 0x0000000000017941 */ /* 0x000fea0003800000 */
.L_x_236:
        /* <DEDUP_REMOVED lines=11> */
.L_x_239:
[----:B------:R-:W-:Y:S05]  /*1f490*/  BSYNC B1 ;  /* 0x0000000000017941 */ /* 0x000fea0003800000 */
.L_x_238:
        /* <DEDUP_REMOVED lines=9> */
.L_x_241:
[----:B------:R-:W-:Y:S05]  /*1f530*/  BSYNC B1 ;  /* 0x0000000000017941 */ /* 0x000fea0003800000 */
.L_x_240:
        /* <DEDUP_REMOVED lines=9> */
.L_x_243:
[----:B------:R-:W-:Y:S05]  /*1f5d0*/  BSYNC B1 ;  /* 0x0000000000017941 */ /* 0x000fea0003800000 */
.L_x_242:
        /* <DEDUP_REMOVED lines=11> */
.L_x_245:
[----:B------:R-:W-:Y:S05]  /*1f690*/  BSYNC B1 ;  /* 0x0000000000017941 */ /* 0x000fea0003800000 */
.L_x_244:
        /* <DEDUP_REMOVED lines=11> */
.L_x_247:
[----:B------:R-:W-:Y:S05]  /*1f750*/  BSYNC B1 ;  /* 0x0000000000017941 */ /* 0x000fea0003800000 */
.L_x_246:
        /* <DEDUP_REMOVED lines=9> */
.L_x_249:
[----:B------:R-:W-:Y:S05]  /*1f7f0*/  BSYNC B1 ;  /* 0x0000000000017941 */ /* 0x000fea0003800000 */
.L_x_248:
        /* <DEDUP_REMOVED lines=9> */
.L_x_251:
[----:B------:R-:W-:Y:S05]  /*1f890*/  BSYNC B1 ;  /* 0x0000000000017941 */ /* 0x000fea0003800000 */
.L_x_250:
        /* <DEDUP_REMOVED lines=11> */
.L_x_253:
[----:B------:R-:W-:Y:S05]  /*1f950*/  BSYNC B1 ;  /* 0x0000000000017941 */ /* 0x000fea0003800000 */
.L_x_252:
        /* <DEDUP_REMOVED lines=11> */
.L_x_255:
[----:B------:R-:W-:Y:S05]  /*1fa10*/  BSYNC B1 ;  /* 0x0000000000017941 */ /* 0x000fea0003800000 */
.L_x_254:
        /* <DEDUP_REMOVED lines=9> */
.L_x_257:
[----:B------:R-:W-:Y:S05]  /*1fab0*/  BSYNC B1 ;  /* 0x0000000000017941 */ /* 0x000fea0003800000 */
.L_x_256:
        /* <DEDUP_REMOVED lines=9> */
.L_x_259:
[----:B------:R-:W-:Y:S05]  /*1fb50*/  BSYNC B1 ;  /* 0x0000000000017941 */ /* 0x000fea0003800000 */
.L_x_258:
        /* <DEDUP_REMOVED lines=11> */
.L_x_261:
[----:B------:R-:W-:Y:S05]  /*1fc10*/  BSYNC B1 ;  /* 0x0000000000017941 */ /* 0x000fea0003800000 */
.L_x_260:
        /* <DEDUP_REMOVED lines=11> */
.L_x_263:
[----:B------:R-:W-:Y:S05]  /*1fcd0*/  BSYNC B1 ;  /* 0x0000000000017941 */ /* 0x000fea0003800000 */
.L_x_262:
        /* <DEDUP_REMOVED lines=9> */
.L_x_265:
[----:B------:R-:W-:Y:S05]  /*1fd70*/  BSYNC B1 ;  /* 0x0000000000017941 */ /* 0x000fea0003800000 */
.L_x_264:
        /* <DEDUP_REMOVED lines=9> */
.L_x_267:
[----:B------:R-:W-:Y:S05]  /*1fe10*/  BSYNC B1 ;  /* 0x0000000000017941 */ /* 0x000fea0003800000 */
.L_x_266:
        /* <DEDUP_REMOVED lines=11> */
.L_x_269:
[----:B------:R-:W-:Y:S05]  /*1fed0*/  BSYNC B1 ;  /* 0x0000000000017941 */ /* 0x000fea0003800000 */
.L_x_268:
        /* <DEDUP_REMOVED lines=11> */
.L_x_271:
[----:B------:R-:W-:Y:S05]  /*1ff90*/  BSYNC B1 ;  /* 0x0000000000017941 */ /* 0x000fea0003800000 */
.L_x_270:
        /* <DEDUP_REMOVED lines=9> */
.L_x_273:
[----:B------:R-:W-:Y:S05]  /*20030*/  BSYNC B1 ;  /* 0x0000000000017941 */ /* 0x000fea0003800000 */
.L_x_272:
        /* <DEDUP_REMOVED lines=9> */
.L_x_275:
[----:B------:R-:W-:Y:S05]  /*200d0*/  BSYNC B1 ;  /* 0x0000000000017941 */ /* 0x000fea0003800000 */
.L_x_274:
        /* <DEDUP_REMOVED lines=11> */
.L_x_277:
[----:B------:R-:W-:Y:S05]  /*20190*/  BSYNC B1 ;  /* 0x0000000000017941 */ /* 0x000fea0003800000 */
.L_x_276:
        /* <DEDUP_REMOVED lines=11> */
.L_x_279:
[----:B------:R-:W-:Y:S05]  /*20250*/  BSYNC B1 ;  /* 0x0000000000017941 */ /* 0x000fea0003800000 */
.L_x_278:
        /* <DEDUP_REMOVED lines=9> */
.L_x_281:
[----:B------:R-:W-:Y:S05]  /*202f0*/  BSYNC B1 ;  /* 0x0000000000017941 */ /* 0x000fea0003800000 */
.L_x_280:
        /* <DEDUP_REMOVED lines=9> */
.L_x_283:
[----:B------:R-:W-:Y:S05]  /*20390*/  BSYNC B1 ;  /* 0x0000000000017941 */ /* 0x000fea0003800000 */
.L_x_282:
        /* <DEDUP_REMOVED lines=11> */
.L_x_285:
[----:B------:R-:W-:Y:S05]  /*20450*/  BSYNC B1 ;  /* 0x0000000000017941 */ /* 0x000fea0003800000 */
.L_x_284:
        /* <DEDUP_REMOVED lines=11> */
.L_x_287:
[----:B------:R-:W-:Y:S05]  /*20510*/  BSYNC B1 ;  /* 0x0000000000017941 */ /* 0x000fea0003800000 */
.L_x_286:
        /* <DEDUP_REMOVED lines=9> */
.L_x_289:
[----:B------:R-:W-:Y:S05]  /*205b0*/  BSYNC B1 ;  /* 0x0000000000017941 */ /* 0x000fea0003800000 */
.L_x_288:
[----:B01-3-5:R-:W-:Y:S01]  /*205c0*/  IMAD.U32 R7, R3, 0x10000, RZ ;  /* 0x0001000003077824 */ /* 0x02bfe200078e00ff */
        /* <DEDUP_REMOVED lines=8> */
.L_x_291:
[----:B------:R-:W-:Y:S05]  /*20650*/  BSYNC B1 ;  /* 0x0000000000017941 */ /* 0x000fea0003800000 */
.L_x_290:
[----:B-----5:R-:W-:Y:S01]  /*20660*/  IMAD.U32 R7, R3, 0x10000, RZ ;  /* 0x0001000003077824 */ /* 0x020fe200078e00ff */
[----:B0-----:R-:W-:Y:S01]  /*20670*/  IADD3 R6, P0, R4, R9, RZ ;  /* 0x0000000904067210 */ /* 0x001fe20007f1e0ff */
[----:B------:R-:W-:Y:S01]  /*20680*/  BSSY B1, `(.L_x_292) ;  /* 0x0000009000017945 */ /* 0x000fe20003800000 */
[----:B------:R-:W-:Y:S01]  /*20690*/  ISETP.GT.AND P1, PT, R0, 0xf9, P1 ;  /* 0x000000f90000780c */ /* 0x000fe20000f24270 */
[----:B------:R-:W-:-:S04]  /*206a0*/  FMUL R7, R7, R16 ;  /* 0x0000001007077220 */ /* 0x000fc80000400000 */
[----:B------:R-:W-:-:S05]  /*206b0*/  FFMA R7, R150, R2, R7 ;  /* 0x0000000296077223 */ /* 0x000fca0000000007 */
[----:B------:R-:W-:Y:S01]  /*206c0*/  F2FP.BF16.F32.PACK_AB R8, RZ, R7 ;  /* 0x00000007ff08723e */ /* 0x000fe200000010ff */
[----:B------:R-:W-:-:S05]  /*206d0*/  IMAD.X R7, R5, 0x1, R11, P0 ;  /* 0x0000000105077824 */ /* 0x000fca00000e060b */
[----:B------:R0:W-:Y:S01]  /*206e0*/  @P2 STG.E.U16 desc[UR36][R6.64+0x1f0], R8 ;  /* 0x0001f00806002986 */ /* 0x0001e2000c101524 */
[----:B------:R-:W-:Y:S05]  /*206f0*/  @!P1 BRA `(.L_x_293) ;  /* 0x0000000000049947 */ /* 0x000fea0003800000 */
[----:B------:R3:W5:Y:S02]  /*20700*/  LDG.E.LTC128B.U16 R3, desc[UR36][R14.64+0x1f2] ;  /* 0x0001f2240e037981 */ /* 0x000764000c1e1520 */
.L_x_293:
[----:B------:R-:W-:Y:S05]  /*20710*/  BSYNC B1 ;  /* 0x0000000000017941 */ /* 0x000fea0003800000 */
.L_x_292:
[----:B------:R-:W-:Y:S05]  /*20720*/  @!P1 BRA `(.L_x_294) ;  /* 0x0000009400509947 */ /* 0x000fea0003800000 */
[----:B-----5:R-:W-:Y:S01]  /*20730*/  IMAD.U32 R3, R3, 0x10000, RZ ;  /* 0x0001000003037824 */ /* 0x020fe200078e00ff */
[----:B------:R-:W-:-:S03]  /*20740*/  IADD3 R4, P0, R4, R9, RZ ;  /* 0x0000000904047210 */ /* 0x000fc60007f1e0ff */
[----:B------:R-:W-:Y:S02]  /*20750*/  FMUL R0, R3, R16 ;  /* 0x0000001003007220 */ /* 0x000fe40000400000 */
[----:B------:R-:W-:Y:S02]  /*20760*/  IMAD.X R5, R5, 0x1, R11, P0 ;  /* 0x0000000105057824 */ /* 0x000fe400000e060b */
[----:B------:R-:W-:-:S05]  /*20770*/  FFMA R0, R151, R2, R0 ;  /* 0x0000000297007223 */ /* 0x000fca0000000000 */
[----:B------:R-:W-:-:S05]  /*20780*/  F2FP.BF16.F32.PACK_AB R0, RZ, R0 ;  /* 0x00000000ff00723e */ /* 0x000fca00000010ff */
[----:B------:R0:W-:Y:S01]  /*20790*/  STG.E.U16 desc[UR36][R4.64+0x1f2], R0 ;  /* 0x0001f20004007986 */ /* 0x0001e2000c101524 */
[----:B------:R-:W-:Y:S05]  /*207a0*/  BRA `(.L_x_294) ;  /* 0x0000009400307947 */ /* 0x000fea0003800000 */
.L_x_29:
[----:B------:R-:W2:Y:S01]  /*207b0*/  LDL.LU R7, [R1+0x20c] ;  /* 0x00020c0001077983 */ /* 0x000ea20000300800 */
[----:B------:R-:W-:-:S03]  /*207c0*/  ULDC.64 UR4, c[0x0][0x5c0] ;  /* 0x0001700000047ab9 */ /* 0x000fc60000000a00 */
[----:B------:R-:W3:Y:S04]  /*207d0*/  LDL.LU R15, [R1+0x284] ;  /* 0x00028400010f7983 */ /* 0x000ee80000300800 */
[----:B------:R-:W4:Y:S04]  /*207e0*/  LDL.LU R14, [R1+0x288] ;  /* 0x00028800010e7983 */ /* 0x000f280000300800 */
[----:B------:R-:W5:Y:S04]  /*207f0*/  LDL.LU R12, [R1+0x290] ;  /* 0x00029000010c7983 */ /* 0x000f680000300800 */
        /* <DEDUP_REMOVED lines=82> */
[----:B------:R-:W5:Y:S01]  /*20d20*/  LDL.LU R226, [R1+0x3dc] ;  /* 0x0003dc0001e27983 */ /* 0x000f620000300800 */
[----:B------:R-:W-:-:S03]  /*20d30*/  LEA R8, P0, R4, UR4, 0x1 ;  /* 0x0000000404087c11 */ /* 0x000fc6000f8008ff */
[----:B------:R-:W5:Y:S04]  /*20d40*/  LDL.LU R225, [R1+0x3e0] ;  /* 0x0003e00001e17983 */ /* 0x000f680000300800 */
[----:B------:R-:W5:Y:S04]  /*20d50*/  LDL.LU R232, [R1+0x3e4] ;  /* 0x0003e40001e87983 */ /* 0x000f680000300800 */
[----:B------:R-:W5:Y:S04]  /*20d60*/  LDL.LU R231, [R1+0x3e8] ;  /* 0x0003e80001e77983 */ /* 0x000f680000300800 */
[----:B------:R-:W5:Y:S01]  /*20d70*/  LDL.LU R230, [R1+0x3ec] ;  /* 0x0003ec0001e67983 */ /* 0x000f620000300800 */
[----:B------:R-:W-:-:S03]  /*20d80*/  LEA.HI.X R9, R4, UR5, R13, 0x1, P0 ;  /* 0x0000000504097c11 */ /* 0x000fc600080f0c0d */
[----:B------:R-:W5:Y:S04]  /*20d90*/  LDL.LU R229, [R1+0x3f0] ;  /* 0x0003f00001e57983 */ /* 0x000f680000300800 */
[----:B------:R-:W5:Y:S04]  /*20da0*/  LDL.LU R233, [R1+0x3f4] ;  /* 0x0003f40001e97983 */ /* 0x000f680000300800 */
[----:B------:R-:W5:Y:S04]  /*20db0*/  LDL.LU R234, [R1+0x3f8] ;  /* 0x0003f80001ea7983 */ /* 0x000f680000300800 */
[----:B------:R-:W5:Y:S04]  /*20dc0*/  LDL.LU R235, [R1+0x3fc] ;  /* 0x0003fc0001eb7983 */ /* 0x000f680000300800 */
[----:B------:R-:W2:Y:S04]  /*20dd0*/  LDL.LU R4, [R1+0x200] ;  /* 0x0002000001047983 */ /* 0x000ea80000300800 */
[----:B------:R-:W3:Y:S01]  /*20de0*/  LDL.LU R5, [R1+0x204] ;  /* 0x0002040001057983 */ /* 0x000ee20000300800 */
[----:B------:R-:W-:-:S03]  /*20df0*/  ISETP.GT.AND P0, PT, R0, 0x1, P1 ;  /* 0x000000010000780c */ /* 0x000fc60000f04270 */
[----:B------:R-:W5:Y:S01]  /*20e00*/  LDL.LU R13, [R1+0x28c] ;  /* 0x00028c00010d7983 */ /* 0x000f620000300800 */
[----:B--2---:R-:W-:-:S05]  /*20e10*/  FMUL R4, R4, R2 ;  /* 0x0000000204047220 */ /* 0x004fca0000400000 */
[----:B------:R-:W-:-:S05]  /*20e20*/  F2FP.BF16.F32.PACK_AB R4, RZ, R4 ;  /* 0x00000004ff04723e */ /* 0x000fca00000010ff */
[----:B------:R3:W-:Y:S02]  /*20e30*/  @P2 STG.E.U16 desc[UR36][R8.64], R4 ;  /* 0x0000000408002986 */ /* 0x0007e4000c101524 */
[----:B---3--:R-:W-:Y:S01]  /*20e40*/  FMUL R4, R5, R2 ;  /* 0x0000000205047220 */ /* 0x008fe20000400000 */
[----:B------:R-:W-:-:S04]  /*20e50*/  @P0 IMAD.MOV.U32 R5, RZ, RZ, R9 ;  /* 0x000000ffff050224 */ /* 0x000fc800078e0009 */
[----:B------:R-:W-:-:S04]  /*20e60*/  F2FP.BF16.F32.PACK_AB R4, RZ, R4 ;  /* 0x00000004ff04723e */ /* 0x000fc800000010ff */
[----:B------:R-:W-:Y:S01]  /*20e70*/  PRMT R6, R4, 0x7610, R6 ;  /* 0x0000761004067816 */ /* 0x000fe20000000006 */
[----:B------:R-:W-:-:S05]  /*20e80*/  @P0 IMAD.MOV.U32 R4, RZ, RZ, R8 ;  /* 0x000000ffff040224 */ /* 0x000fca00078e0008 */
[----:B------:R0:W-:Y:S04]  /*20e90*/  @P0 STG.E.U16 desc[UR36][R4.64+0x2], R6 ;  /* 0x0000020604000986 */ /* 0x0001e8000c101524 */
[----:B0-----:R-:W2:Y:S04]  /*20ea0*/  LDL.LU R5, [R1+0x208] ;  /* 0x0002080001057983 */ /* 0x001ea80000300800 */
[----:B------:R-:W3:Y:S01]  /*20eb0*/  LDL.LU R4, [R1+0x210] ;  /* 0x0002100001047983 */ /* 0x000ee20000300800 */
[----:B------:R-:W-:Y:S01]  /*20ec0*/  ISETP.GT.AND P0, PT, R3, 0x8, PT ;  /* 0x000000080300780c */ /* 0x000fe20003f04270 */
[----:B------:R-:W-:Y:S01]  /*20ed0*/  USHF.L.U64.HI UR4, UR8, 0x4, UR9 ;  /* 0x0000000408047899 */ /* 0x000fe20008010209 */
[C---:B------:R-:W-:Y:S01]  /*20ee0*/  ISETP.GT.AND P5, PT, R0.reuse, 0x8, P1 ;  /* 0x000000080000780c */ /* 0x040fe20000fa4270 */
[----:B------:R-:W-:Y:S01]  /*20ef0*/  FMUL R7, R7, R2 ;  /* 0x0000000207077220 */ /* 0x000fe20000400000 */
[----:B------:R-:W-:-:S02]  /*20f00*/  ISETP.GT.AND P3, PT, R0, 0x1, P0 ;  /* 0x000000010000780c */ /* 0x000fc40000764270 */
[----:B------:R-:W-:Y:S02]  /*20f10*/  ISETP.GT.AND P2, PT, R0, RZ, P0 ;  /* 0x000000ff0000720c */ /* 0x000fe40000744270 */
[----:B------:R-:W-:Y:S01]  /*20f20*/  F2FP.BF16.F32.PACK_AB R7, RZ, R7 ;  /* 0x00000007ff07723e */ /* 0x000fe200000010ff */
[-C--:B--2---:R-:W-:Y:S01]  /*20f30*/  FMUL R5, R5, R2.reuse ;  /* 0x0000000205057220 */ /* 0x084fe20000400000 */
[----:B---3--:R-:W-:Y:S01]  /*20f40*/  FMUL R6, R4, R2 ;  /* 0x0000000204067220 */ /* 0x008fe20000400000 */
[----:B------:R-:W-:-:S03]  /*20f50*/  IMAD.U32 R4, RZ, RZ, UR8 ;  /* 0x00000008ff047e24 */ /* 0x000fc6000f8e00ff */
[----:B------:R-:W-:Y:S02]  /*20f60*/  F2FP.BF16.F32.PACK_AB R5, RZ, R5 ;  /* 0x00000005ff05723e */ /* 0x000fe400000010ff */
[----:B------:R-:W-:Y:S02]  /*20f70*/  F2FP.BF16.F32.PACK_AB R6, RZ, R6 ;  /* 0x00000006ff06723e */ /* 0x000fe400000010ff */
[----:B------:R-:W-:Y:S02]  /*20f80*/  LEA R4, P4, R4, R8, 0x4 ;  /* 0x0000000804047211 */ /* 0x000fe400078820ff */
[----:B------:R-:W-:Y:S02]  /*20f90*/  PRMT R11, R5, 0x7610, R11 ;  /* 0x00007610050b7816 */ /* 0x000fe4000000000b */
[----:B------:R-:W-:Y:S02]  /*20fa0*/  IADD3.X R5, R9, UR4, RZ, P4, !PT ;  /* 0x0000000409057c10 */ /* 0x000fe4000a7fe4ff */
[----:B------:R-:W-:Y:S01]  /*20fb0*/  PRMT R10, R6, 0x7610, R10 ;  /* 0x00007610060a7816 */ /* 0x000fe2000000000a */
[----:B------:R-:W-:-:S02]  /*20fc0*/  @P5 IMAD.MOV.U32 R6, RZ, RZ, R8 ;  /* 0x000000ffff065224 */ /* 0x000fc400078e0008 */
[----:B------:R0:W-:Y:S04]  /*20fd0*/  @P3 STG.E.U16 desc[UR36][R4.64+0x2], R7 ;  /* 0x0000020704003986 */ /* 0x0001e8000c101524 */
[----:B------:R-:W-:Y:S01]  /*20fe0*/  @P2 STG.E.U16 desc[UR36][R4.64], R11 ;  /* 0x0000000b04002986 */ /* 0x000fe2000c101524 */
[----:B0-----:R-:W-:-:S05]  /*20ff0*/  @P5 IMAD.MOV.U32 R7, RZ, RZ, R9 ;  /* 0x000000ffff075224 */ /* 0x001fca00078e0009 */
[----:B------:R0:W-:Y:S04]  /*21000*/  @P5 STG.E.U16 desc[UR36][R6.64+0x10], R10 ;  /* 0x0000100a06005986 */ /* 0x0001e8000c101524 */
[----:B0-----:R-:W2:Y:S01]  /*21010*/  LDL.LU R7, [R1+0x214] ;  /* 0x0002140001077983 */ /* 0x001ea20000300800 */
[----:B------:R-:W-:Y:S01]  /*21020*/  ISETP.GT.AND P2, PT, R0, 0x9, P1 ;  /* 0x000000090000780c */ /* 0x000fe20000f44270 */
[----:B--2---:R-:W-:-:S12]  /*21030*/  FMUL R6, R7, R2 ;  /* 0x0000000207067220 */ /* 0x004fd80000400000 */
[----:B------:R-:W-:Y:S01]  /*21040*/  @P2 IMAD.MOV.U32 R7, RZ, RZ, R9 ;  /* 0x000000ffff072224 */ /* 0x000fe200078e0009 */
[----:B------:R-:W-:-:S04]  /*21050*/  F2FP.BF16.F32.PACK_AB R6, RZ, R6 ;  /* 0x00000006ff06723e */ /* 0x000fc800000010ff */
[----:B------:R-:W-:Y:S01]  /*21060*/  PRMT R10, R6, 0x7610, R10 ;  /* 0x00007610060a7816 */ /* 0x000fe2000000000a */
[----:B------:R-:W-:-:S05]  /*21070*/  @P2 IMAD.MOV.U32 R6, RZ, RZ, R8 ;  /* 0x000000ffff062224 */ /* 0x000fca00078e0008 */
[----:B------:R0:W-:Y:S04]  /*21080*/  @P2 STG.E.U16 desc[UR36][R6.64+0x12], R10 ;  /* 0x0000120a06002986 */ /* 0x0001e8000c101524 */
[----:B0-----:R-:W2:Y:S04]  /*21090*/  LDL.LU R6, [R1+0x218] ;  /* 0x0002180001067983 */ /* 0x001ea80000300800 */
[----:B------:R-:W3:Y:S04]  /*210a0*/  LDL.LU R7, [R1+0x21c] ;  /* 0x00021c0001077983 */ /* 0x000ee80000300800 */
[----:B------:R-:W4:Y:S01]  /*210b0*/  LDL.LU R10, [R1+0x220] ;  /* 0x00022000010a7983 */ /* 0x000f220000300800 */
[----:B------:R-:W-:-:S02]  /*210c0*/  ISETP.GT.AND P3, PT, R0, 0x9, P0 ;  /* 0x000000090000780c */ /* 0x000fc40000764270 */
[C---:B------:R-:W-:Y:S02]  /*210d0*/  ISETP.GT.AND P4, PT, R0.reuse, 0x10, P1 ;  /* 0x000000100000780c */ /* 0x040fe40000f84270 */
[----:B------:R-:W-:Y:S01]  /*210e0*/  ISETP.GT.AND P2, PT, R0, 0x8, P0 ;  /* 0x000000080000780c */ /* 0x000fe20000744270 */
[-C--:B--2---:R-:W-:Y:S01]  /*210f0*/  FMUL R6, R6, R2.reuse ;  /* 0x0000000206067220 */ /* 0x084fe20000400000 */
[----:B---3--:R-:W-:-:S04]  /*21100*/  FMUL R7, R7, R2 ;  /* 0x0000000207077220 */ /* 0x008fc80000400000 */
[----:B------:R-:W-:Y:S01]  /*21110*/  F2FP.BF16.F32.PACK_AB R6, RZ, R6 ;  /* 0x00000006ff06723e */ /* 0x000fe200000010ff */
[----:B----4-:R-:W-:Y:S01]  /*21120*/  FMUL R10, R10, R2 ;  /* 0x000000020a0a7220 */ /* 0x010fe20000400000 */
[----:B------:R-:W-:Y:S02]  /*21130*/  F2FP.BF16.F32.PACK_AB R7, RZ, R7 ;  /* 0x00000007ff07723e */ /* 0x000fe400000010ff */
[----:B------:R-:W-:Y:S02]  /*21140*/  PRMT R11, R6, 0x7610, R11 ;  /* 0x00007610060b7816 */ /* 0x000fe4000000000b */
[----:B------:R-:W-:Y:S01]  /*21150*/  F2FP.BF16.F32.PACK_AB R6, RZ, R10 ;  /* 0x0000000aff06723e */ /* 0x000fe200000010ff */
[----:B------:R0:W-:Y:S03]  /*21160*/  @P3 STG.E.U16 desc[UR36][R4.64+0x12], R7 ;  /* 0x0000120704003986 */ /* 0x0001e6000c101524 */
[----:B------:R-:W-:Y:S01]  /*21170*/  PRMT R10, R6, 0x7610, R10 ;  /* 0x00007610060a7816 */ /* 0x000fe2000000000a */
[----:B------:R-:W-:Y:S01]  /*21180*/  @P4 IMAD.MOV.U32 R6, RZ, RZ, R8 ;  /* 0x000000ffff064224 */ /* 0x000fe200078e0008 */
        /* <DEDUP_REMOVED lines=89> */
[----:B------:R-:W-:Y:S02]  /*21720*/  PRMT R10, R6, 0x7610, R10 ;  /* 0x00007610060a7816 */ /* 0x000fe4000000000a */
[----:B------:R-:W-:-:S05]  /*21730*/  @P2 MOV R6, R8 ;  /* 0x0000000800062202 */ /* 0x000fca0000000f00 */
        /* <DEDUP_REMOVED lines=44> */
[----:B------:R1:W-:Y:S01]  /*21a00*/  @P2 STG.E.U16 desc[UR36][R4.64+0x60], R11 ;  /* 0x0000600b04002986 */ /* 0x0003e2000c101524 */
[----:B0-----:R-:W-:-:S03]  /*21a10*/  @P4 IMAD.MOV.U32 R7, RZ, RZ, R9 ;  /* 0x000000ffff074224 */ /* 0x001fc600078e0009 */
[----:B-1----:R-:W2:Y:S04]  /*21a20*/  LDL.LU R11, [R1+0x280] ;  /* 0x00028000010b7983 */ /* 0x002ea80000300800 */
[----:B------:R0:W-:Y:S04]  /*21a30*/  @P4 STG.E.U16 desc[UR36][R6.64+0x70], R10 ;  /* 0x0000700a06004986 */ /* 0x0001e8000c101524 */
[----:B0-----:R-:W3:Y:S04]  /*21a40*/  LDL.LU R10, [R1+0x274] ;  /* 0x00027400010a7983 */ /* 0x001ee80000300800 */
[----:B------:R-:W4:Y:S04]  /*21a50*/  LDL.LU R7, [R1+0x278] ;  /* 0x0002780001077983 */ /* 0x000f280000300800 */
[----:B------:R-:W4:Y:S01]  /*21a60*/  LDL.LU R6, [R1+0x27c] ;  /* 0x00027c0001067983 */ /* 0x000f220000300800 */
[C---:B------:R-:W-:Y:S01]  /*21a70*/  ISETP.GT.AND P5, PT, R0.reuse, 0x39, P1 ;  /* 0x000000390000780c */ /* 0x040fe20000fa4270 */
[-C--:B------:R-:W-:Y:S01]  /*21a80*/  FMUL R15, R15, R2.reuse ;  /* 0x000000020f0f7220 */ /* 0x080fe20000400000 */
[----:B------:R-:W-:Y:S01]  /*21a90*/  ISETP.GT.AND P2, PT, R0, 0x38, P0 ;  /* 0x000000380000780c */ /* 0x000fe20000744270 */
[-C--:B------:R-:W-:Y:S01]  /*21aa0*/  FMUL R14, R14, R2.reuse ;  /* 0x000000020e0e7220 */ /* 0x080fe20000400000 */
[C---:B------:R-:W-:Y:S01]  /*21ab0*/  ISETP.GT.AND P3, PT, R0.reuse, 0x40, P1 ;  /* 0x000000400000780c */ /* 0x040fe20000f64270 */
[-C--:B-----5:R-:W-:Y:S01]  /*21ac0*/  FMUL R13, R13, R2.reuse ;  /* 0x000000020d0d7220 */ /* 0x0a0fe20000400000 */
[----:B------:R-:W-:Y:S01]  /*21ad0*/  ISETP.GT.AND P4, PT, R0, 0x39, P0 ;  /* 0x000000390000780c */ /* 0x000fe20000784270 */
[-C--:B------:R-:W-:Y:S01]  /*21ae0*/  FMUL R12, R12, R2.reuse ;  /* 0x000000020c0c7220 */ /* 0x080fe20000400000 */
        /* <DEDUP_REMOVED lines=91> */
[-C--:B--2---:R-:W-:Y:S01]  /*220a0*/  FMUL R11, R11, R2.reuse ;  /* 0x000000020b0b7220 */ /* 0x084fe20000400000 */
[-C--:B---3--:R-:W-:Y:S01]  /*220b0*/  FMUL R10, R10, R2.reuse ;  /* 0x000000020a0a7220 */ /* 0x088fe20000400000 */
[----:B----4-:R-:W-:-:S04]  /*220c0*/  FMUL R7, R7, R2 ;  /* 0x0000000207077220 */ /* 0x010fc80000400000 */
[----:B------:R-:W-:Y:S01]  /*220d0*/  F2FP.BF16.F32.PACK_AB R10, RZ, R10 ;  /* 0x0000000aff0a723e */ /* 0x000fe200000010ff */
[----:B------:R-:W-:Y:S01]  /*220e0*/  FMUL R6, R6, R2 ;  /* 0x0000000206067220 */ /* 0x000fe20000400000 */
[----:B------:R-:W-:Y:S02]  /*220f0*/  F2FP.BF16.F32.PACK_AB R7, RZ, R7 ;  /* 0x00000007ff07723e */ /* 0x000fe400000010ff */
[----:B------:R-:W-:Y:S02]  /*22100*/  PRMT R237, R10, 0x7610, R237 ;  /* 0x000076100aed7816 */ /* 0x000fe400000000ed */
[----:B------:R-:W-:Y:S02]  /*22110*/  F2FP.BF16.F32.PACK_AB R6, RZ, R6 ;  /* 0x00000006ff06723e */ /* 0x000fe400000010ff */
[----:B------:R-:W-:Y:S02]  /*22120*/  F2FP.BF16.F32.PACK_AB R10, RZ, R11 ;  /* 0x0000000bff0a723e */ /* 0x000fe400000010ff */
[----:B------:R-:W-:Y:S01]  /*22130*/  PRMT R236, R7, 0x7610, R236 ;  /* 0x0000761007ec7816 */ /* 0x000fe200000000ec */
[----:B------:R-:W-:Y:S01]  /*22140*/  @P5 IMAD.MOV.U32 R7, RZ, RZ, R9 ;  /* 0x000000ffff075224 */ /* 0x000fe200078e0009 */
[----:B------:R-:W-:Y:S01]  /*22150*/  PRMT R11, R6, 0x7610, R11 ;  /* 0x00007610060b7816 */ /* 0x000fe2000000000b */
[----:B------:R-:W-:-:S05]  /*22160*/  @P5 IMAD.MOV.U32 R6, RZ, RZ, R8 ;  /* 0x000000ffff065224 */ /* 0x000fca00078e0008 */
[----:B------:R0:W-:Y:S01]  /*22170*/  @P5 STG.E.U16 desc[UR36][R6.64+0x72], R237 ;  /* 0x000072ed06005986 */ /* 0x0001e2000c101524 */
[----:B------:R-:W-:-:S03]  /*22180*/  ISETP.GT.AND P5, PT, R0, 0x41, P0 ;  /* 0x000000410000780c */ /* 0x000fc600007a4270 */
[----:B------:R-:W-:Y:S01]  /*22190*/  @P2 STG.E.U16 desc[UR36][R4.64+0x70], R236 ;  /* 0x000070ec04002986 */ /* 0x000fe2000c101524 */
[----:B------:R-:W-:-:S03]  /*221a0*/  ISETP.GT.AND P2, PT, R0, 0x41, P1 ;  /* 0x000000410000780c */ /* 0x000fc60000f44270 */
[----:B------:R-:W-:Y:S01]  /*221b0*/  @P4 STG.E.U16 desc[UR36][R4.64+0x72], R11 ;  /* 0x0000720b04004986 */ /* 0x000fe2000c101524 */
[----:B------:R-:W-:Y:S01]  /*221c0*/  ISETP.GT.AND P4, PT, R0, 0x40, P0 ;  /* 0x000000400000780c */ /* 0x000fe20000784270 */
[----:B0-----:R-:W-:Y:S02]  /*221d0*/  @P3 IMAD.MOV.U32 R6, RZ, RZ, R8 ;  /* 0x000000ffff063224 */ /* 0x001fe400078e0008 */
[----:B------:R-:W-:-:S05]  /*221e0*/  @P3 IMAD.MOV.U32 R7, RZ, RZ, R9 ;  /* 0x000000ffff073224 */ /* 0x000fca00078e0009 */
[----:B------:R0:W-:Y:S01]  /*221f0*/  @P3 STG.E.U16 desc[UR36][R6.64+0x80], R10 ;  /* 0x0000800a06003986 */ /* 0x0001e2000c101524 */
[----:B------:R-:W-:Y:S02]  /*22200*/  ISETP.GT.AND P3, PT, R0, 0x48, P1 ;  /* 0x000000480000780c */ /* 0x000fe40000f64270 */
[----:B0-----:R-:W-:Y:S02]  /*22210*/  F2FP.BF16.F32.PACK_AB R10, RZ, R15 ;  /* 0x0000000fff0a723e */ /* 0x001fe400000010ff */
[----:B------:R-:W-:Y:S02]  /*22220*/  F2FP.BF16.F32.PACK_AB R7, RZ, R14 ;  /* 0x0000000eff07723e */ /* 0x000fe400000010ff */
[----:B------:R-:W-:Y:S02]  /*22230*/  F2FP.BF16.F32.PACK_AB R6, RZ, R13 ;  /* 0x0000000dff06723e */ /* 0x000fe400000010ff */
[----:B------:R-:W-:Y:S02]  /*22240*/  PRMT R13, R10, 0x7610, R13 ;  /* 0x000076100a0d7816 */ /* 0x000fe4000000000d */
[----:B------:R-:W-:-:S02]  /*22250*/  F2FP.BF16.F32.PACK_AB R10, RZ, R12 ;  /* 0x0000000cff0a723e */ /* 0x000fc400000010ff */
        /* <DEDUP_REMOVED lines=17> */
[----:B------:R-:W-:Y:S01]  /*22370*/  PRMT R12, R7, 0x7610, R12 ;  /* 0x00007610070c7816 */ /* 0x000fe2000000000c */
[----:B------:R-:W-:Y:S01]  /*22380*/  @P2 IMAD.MOV.U32 R7, RZ, RZ, R9 ;  /* 0x000000ffff072224 */ /* 0x000fe200078e0009 */
[----:B------:R-:W-:Y:S01]  /*22390*/  PRMT R11, R6, 0x7610, R11 ;  /* 0x00007610060b7816 */ /* 0x000fe2000000000b */
[----:B------:R-:W-:Y:S01]  /*223a0*/  @P2 IMAD.MOV.U32 R6, RZ, RZ, R8 ;  /* 0x000000ffff062224 */ /* 0x000fe200078e0008 */
[----:B------:R-:W-:Y:S01]  /*223b0*/  PRMT R13, R10, 0x7610, R13 ;  /* 0x000076100a0d7816 */ /* 0x000fe2000000000d */
[----:B------:R-:W2:Y:S01]  /*223c0*/  LDL.LU R20, [R1+0x1fc] ;  /* 0x0001fc0001147983 */ /* 0x000ea20000300800 */
[----:B------:R-:W-:-:S03]  /*223d0*/  F2FP.BF16.F32.PACK_AB R10, RZ, R17 ;  /* 0x00000011ff0a723e */ /* 0x000fc600000010ff */
        /* <DEDUP_REMOVED lines=18> */
[----:B------:R-:W3:Y:S01]  /*22500*/  LDL.LU R152, [R1+0x1f8] ;  /* 0x0001f80001987983 */ /* 0x000ee20000300800 */
[----:B------:R-:W-:-:S03]  /*22510*/  F2FP.BF16.F32.PACK_AB R10, RZ, R21 ;  /* 0x00000015ff0a723e */ /* 0x000fc600000010ff */
[----:B------:R0:W-:Y:S01]  /*22520*/  @P2 STG.E.U16 desc[UR36][R6.64+0xa2], R13 ;  /* 0x0000a20d06002986 */ /* 0x0001e2000c101524 */
[----:B------:R-:W-:-:S03]  /*22530*/  ISETP.GT.AND P2, PT, R0, 0x59, P1 ;  /* 0x000000590000780c */ /* 0x000fc60000f44270 */
[----:B------:R-:W-:Y:S04]  /*22540*/  @P4 STG.E.U16 desc[UR36][R4.64+0xa0], R12 ;  /* 0x0000a00c04004986 */ /* 0x000fe8000c101524 */
[----:B------:R-:W-:Y:S01]  /*22550*/  @P5 STG.E.U16 desc[UR36][R4.64+0xa2], R11 ;  /* 0x0000a20b04005986 */ /* 0x000fe2000c101524 */
[----:B0-----:R-:W-:-:S03]  /*22560*/  @P3 IMAD.MOV.U32 R6, RZ, RZ, R8 ;  /* 0x000000ffff063224 */ /* 0x001fc600078e0008 */
[----:B------:R-:W4:Y:S01]  /*22570*/  LDL.LU R23, [R1+0x1f4] ;  /* 0x0001f40001177983 */ /* 0x000f220000300800 */
[----:B------:R-:W-:Y:S01]  /*22580*/  @P3 IMAD.MOV.U32 R7, RZ, RZ, R9 ;  /* 0x000000ffff073224 */ /* 0x000fe200078e0009 */
[C---:B------:R-:W-:Y:S02]  /*22590*/  ISETP.GT.AND P4, PT, R0.reuse, 0x58, P0 ;  /* 0x000000580000780c */ /* 0x040fe40000784270 */
[C---:B------:R-:W-:Y:S01]  /*225a0*/  ISETP.GT.AND P5, PT, R0.reuse, 0x59, P0 ;  /* 0x000000590000780c */ /* 0x040fe200007a4270 */
[----:B------:R-:W5:Y:S04]  /*225b0*/  LDL.LU R22, [R1+0x1f0] ;  /* 0x0001f00001167983 */ /* 0x000f680000300800 */
[----:B------:R0:W-:Y:S01]  /*225c0*/  @P3 STG.E.U16 desc[UR36][R6.64+0xb0], R10 ;  /* 0x0000b00a06003986 */ /* 0x0001e2000c101524 */
[----:B------:R-:W-:-:S03]  /*225d0*/  ISETP.GT.AND P3, PT, R0, 0x60, P1 ;  /* 0x000000600000780c */ /* 0x000fc60000f64270 */
[----:B------:R-:W2:Y:S01]  /*225e0*/  LDL.LU R21, [R1+0x1ec] ;  /* 0x0001ec0001157983 */ /* 0x000ea20000300800 */
        /* <DEDUP_REMOVED lines=50> */
[----:B------:R-:W3:Y:S01]  /*22910*/  LDL.LU R164, [R1+0x1c8] ;  /* 0x0001c80001a47983 */ /* 0x000ee20000300800 */
[----:B------:R-:W-:Y:S01]  /*22920*/  PRMT R11, R6, 0x7610, R11 ;  /* 0x00007610060b7816 */ /* 0x000fe2000000000b */
[----:B------:R-:W-:Y:S01]  /*22930*/  @P2 IMAD.MOV.U32 R6, RZ, RZ, R8 ;  /* 0x000000ffff062224 */ /* 0x000fe200078e0008 */
[----:B------:R-:W-:Y:S01]  /*22940*/  PRMT R13, R10, 0x7610, R13 ;  /* 0x000076100a0d7816 */ /* 0x000fe2000000000d */
[----:B------:R-:W4:Y:S01]  /*22950*/  LDL.LU R163, [R1+0x1c4] ;  /* 0x0001c40001a37983 */ /* 0x000f220000300800 */
[----:B------:R-:W-:-:S02]  /*22960*/  @P2 MOV R7, R9 ;  /* 0x0000000900072202 */ /* 0x000fc40000000f00 */
[----:B------:R-:W-:Y:S01]  /*22970*/  F2FP.BF16.F32.PACK_AB R10, RZ, R161 ;  /* 0x000000a1ff0a723e */ /* 0x000fe200000010ff */
[----:B------:R-:W5:Y:S04]  /*22980*/  LDL.LU R162, [R1+0x1c0] ;  /* 0x0001c00001a27983 */ /* 0x000f680000300800 */
[----:B------:R0:W-:Y:S01]  /*22990*/  @P2 STG.E.U16 desc[UR36][R6.64+0xd2], R13 ;  /* 0x0000d20d06002986 */ /* 0x0001e2000c101524 */
[----:B------:R-:W-:-:S03]  /*229a0*/  ISETP.GT.AND P2, PT, R0, 0x71, P1 ;  /* 0x000000710000780c */ /* 0x000fc60000f44270 */
[----:B------:R-:W-:Y:S04]  /*229b0*/  @P4 STG.E.U16 desc[UR36][R4.64+0xd0], R12 ;  /* 0x0000d00c04004986 */ /* 0x000fe8000c101524 */
[----:B------:R-:W-:Y:S01]  /*229c0*/  @P5 STG.E.U16 desc[UR36][R4.64+0xd2], R11 ;  /* 0x0000d20b04005986 */ /* 0x000fe2000c101524 */
[----:B0-----:R-:W-:-:S03]  /*229d0*/  @P3 IMAD.MOV.U32 R6, RZ, RZ, R8 ;  /* 0x000000ffff063224 */ /* 0x001fc600078e0008 */
[----:B------:R-:W2:Y:S01]  /*229e0*/  LDL.LU R161, [R1+0x1bc] ;  /* 0x0001bc0001a17983 */ /* 0x000ea20000300800 */
[----:B------:R-:W-:Y:S01]  /*229f0*/  @P3 IMAD.MOV.U32 R7, RZ, RZ, R9 ;  /* 0x000000ffff073224 */ /* 0x000fe200078e0009 */
[C---:B------:R-:W-:Y:S02]  /*22a00*/  ISETP.GT.AND P4, PT, R0.reuse, 0x70, P0 ;  /* 0x000000700000780c */ /* 0x040fe40000784270 */
[C---:B------:R-:W-:Y:S02]  /*22a10*/  ISETP.GT.AND P5, PT, R0.reuse, 0x71, P0 ;  /* 0x000000710000780c */ /* 0x040fe400007a4270 */
[----:B------:R0:W-:Y:S01]  /*22a20*/  @P3 STG.E.U16 desc[UR36][R6.64+0xe0], R10 ;  /* 0x0000e00a06003986 */ /* 0x0001e2000c101524 */
[----:B------:R-:W-:Y:S02]  /*22a30*/  ISETP.GT.AND P3, PT, R0, 0x78, P1 ;  /* 0x000000780000780c */ /* 0x000fe40000f64270 */
[----:B0-----:R-:W-:Y:S02]  /*22a40*/  F2FP.BF16.F32.PACK_AB R7, RZ, R167 ;  /* 0x000000a7ff07723e */ /* 0x001fe400000010ff */
[----:B------:R-:W-:-:S02]  /*22a50*/  F2FP.BF16.F32.PACK_AB R6, RZ, R166 ;  /* 0x000000a6ff06723e */ /* 0x000fc400000010ff */
        /* <DEDUP_REMOVED lines=173> */
[----:B0-----:R-:W-:Y:S01]  /*23530*/  @P3 MOV R6, R8 ;  /* 0x0000000800063202 */ /* 0x001fe20000000f00 */
[----:B------:R-:W-:Y:S02]  /*23540*/  @P3 IMAD.MOV.U32 R7, RZ, RZ, R9 ;  /* 0x000000ffff073224 */ /* 0x000fe400078e0009 */
[----:B------:R-:W4:Y:S04]  /*23550*/  LDL.LU R195, [R1+0x144] ;  /* 0x0001440001c37983 */ /* 0x000f280000300800 */
[----:B------:R0:W-:Y:S01]  /*23560*/  @P3 STG.E.U16 desc[UR36][R6.64+0x160], R10 ;  /* 0x0001600a06003986 */ /* 0x0001e2000c101524 */
[----:B------:R-:W-:-:S02]  /*23570*/  ISETP.GT.AND P3, PT, R0, 0xb8, P1 ;  /* 0x000000b80000780c */ /* 0x000fc40000f64270 */
[C---:B------:R-:W-:Y:S01]  /*23580*/  ISETP.GT.AND P4, PT, R0.reuse, 0xb0, P0 ;  /* 0x000000b00000780c */ /* 0x040fe20000784270 */
[----:B------:R-:W5:Y:S01]  /*23590*/  LDL.LU R194, [R1+0x140] ;  /* 0x0001400001c27983 */ /* 0x000f620000300800 */
        /* <DEDUP_REMOVED lines=152> */
[----:B------:R-:W-:Y:S01]  /*23f20*/  @P5 STG.E.U16 desc[UR36][R4.64+0x1c2], R11 ;  /* 0x0001c20b04005986 */ /* 0x000fe2000c101524 */
[----:B------:R-:W-:-:S03]  /*23f30*/  ISETP.GT.AND P5, PT, R0, 0xe9, P0 ;  /* 0x000000e90000780c */ /* 0x000fc600007a4270 */
[----:B------:R-:W-:Y:S01]  /*23f40*/  @P4 STG.E.U16 desc[UR36][R4.64+0x1c0], R12 ;  /* 0x0001c00c04004986 */ /* 0x000fe2000c101524 */
[----:B0-----:R-:W-:-:S03]  /*23f50*/  @P3 IMAD.MOV.U32 R6, RZ, RZ, R8 ;  /* 0x000000ffff063224 */ /* 0x001fc600078e0008 */
[----:B------:R-:W4:Y:S01]  /*23f60*/  LDL.LU R223, [R1+0xd4] ;  /* 0x0000d40001df7983 */ /* 0x000f220000300800 */
[----:B------:R-:W-:Y:S01]  /*23f70*/  @P3 IMAD.MOV.U32 R7, RZ, RZ, R9 ;  /* 0x000000ffff073224 */ /* 0x000fe200078e0009 */
[C---:B------:R-:W-:Y:S02]  /*23f80*/  ISETP.GT.AND P4, PT, R0.reuse, 0xe8, P0 ;  /* 0x000000e80000780c */ /* 0x040fe40000784270 */
        /* <DEDUP_REMOVED lines=14> */
[----:B------:R0:W-:Y:S04]  /*24070*/  @P2 STG.E.U16 desc[UR36][R6.64+0x1d2], R13 ;  /* 0x0001d20d06002986 */ /* 0x0001e8000c101524 */
[----:B------:R-:W-:Y:S01]  /*24080*/  @P5 STG.E.U16 desc[UR36][R4.64+0x1d2], R11 ;  /* 0x0001d20b04005986 */ /* 0x000fe2000c101524 */
[----:B------:R-:W-:-:S03]  /*24090*/  ISETP.GT.AND P5, PT, R0, 0xf1, P1 ;  /* 0x000000f10000780c */ /* 0x000fc60000fa4270 */
[----:B------:R-:W-:Y:S01]  /*240a0*/  @P4 STG.E.U16 desc[UR36][R4.64+0x1d0], R12 ;  /* 0x0001d00c04004986 */ /* 0x000fe2000c101524 */
[----:B0-----:R-:W-:Y:S01]  /*240b0*/  @P3 IMAD.MOV.U32 R6, RZ, RZ, R8 ;  /* 0x000000ffff063224 */ /* 0x001fe200078e0008 */
[----:B------:R-:W-:Y:S02]  /*240c0*/  @P3 MOV R7, R9 ;  /* 0x0000000900073202 */ /* 0x000fe40000000f00 */
[----:B------:R-:W4:Y:S04]  /*240d0*/  LDL.LU R227, [R1+0xc4] ;  /* 0x0000c40001e37983 */ /* 0x000f280000300800 */
[----:B------:R0:W-:Y:S01]  /*240e0*/  @P3 STG.E.U16 desc[UR36][R6.64+0x1e0], R10 ;  /* 0x0001e00a06003986 */ /* 0x0001e2000c101524 */
[C---:B------:R-:W-:Y:S02]  /*240f0*/  ISETP.GT.AND P3, PT, R0.reuse, 0xf1, P0 ;  /* 0x000000f10000780c */ /* 0x040fe40000764270 */
[----:B------:R-:W-:Y:S01]  /*24100*/  ISETP.GT.AND P2, PT, R0, 0xf8, P1 ;  /* 0x000000f80000780c */ /* 0x000fe20000f44270 */
[----:B------:R-:W5:Y:S01]  /*24110*/  LDL.LU R226, [R1+0xc0] ;  /* 0x0000c00001e27983 */ /* 0x000f620000300800 */
[----:B0-----:R-:W-:-:S03]  /*24120*/  F2FP.BF16.F32.PACK_AB R10, RZ, R232 ;  /* 0x000000e8ff0a723e */ /* 0x001fc600000010ff */
[----:B------:R-:W2:Y:S01]  /*24130*/  LDL.LU R225, [R1+0xbc] ;  /* 0x0000bc0001e17983 */ /* 0x000ea20000300800 */
[----:B------:R-:W-:Y:S02]  /*24140*/  F2FP.BF16.F32.PACK_AB R7, RZ, R231 ;  /* 0x000000e7ff07723e */ /* 0x000fe400000010ff */
[----:B------:R-:W-:Y:S01]  /*24150*/  F2FP.BF16.F32.PACK_AB R6, RZ, R230 ;  /* 0x000000e6ff06723e */ /* 0x000fe200000010ff */
[----:B------:R-:W3:Y:S01]  /*24160*/  LDL.LU R232, [R1+0xb8] ;  /* 0x0000b80001e87983 */ /* 0x000ee20000300800 */
[----:B------:R-:W-:Y:S02]  /*24170*/  PRMT R13, R10, 0x7610, R13 ;  /* 0x000076100a0d7816 */ /* 0x000fe4000000000d */
[----:B------:R-:W-:Y:S01]  /*24180*/  PRMT R10, R7, 0x7610, R10 ;  /* 0x00007610070a7816 */ /* 0x000fe2000000000a */
[----:B------:R-:W-:Y:S01]  /*24190*/  @P5 IMAD.MOV.U32 R7, RZ, RZ, R9 ;  /* 0x000000ffff075224 */ /* 0x000fe200078e0009 */
[----:B------:R-:W-:Y:S01]  /*241a0*/  PRMT R12, R6, 0x7610, R12 ;  /* 0x00007610060c7816 */ /* 0x000fe2000000000c */
[----:B------:R-:W-:Y:S01]  /*241b0*/  @P5 IMAD.MOV.U32 R6, RZ, RZ, R8 ;  /* 0x000000ffff065224 */ /* 0x000fe200078e0008 */
[C---:B------:R-:W-:Y:S01]  /*241c0*/  ISETP.GT.AND P4, PT, R0.reuse, 0xf0, P0 ;  /* 0x000000f00000780c */ /* 0x040fe20000784270 */
[----:B------:R-:W4:Y:S01]  /*241d0*/  LDL.LU R231, [R1+0xb4] ;  /* 0x0000b40001e77983 */ /* 0x000f220000300800 */
[----:B------:R-:W-:-:S03]  /*241e0*/  ISETP.GT.AND P1, PT, R0, 0xf9, P1 ;  /* 0x000000f90000780c */ /* 0x000fc60000f24270 */
[----:B------:R0:W-:Y:S01]  /*241f0*/  @P5 STG.E.U16 desc[UR36][R6.64+0x1e2], R13 ;  /* 0x0001e20d06005986 */ /* 0x0001e2000c101524 */
[----:B------:R-:W-:-:S03]  /*24200*/  F2FP.BF16.F32.PACK_AB R11, RZ, R229 ;  /* 0x000000e5ff0b723e */ /* 0x000fc600000010ff */
[----:B------:R1:W-:Y:S04]  /*24210*/  @P3 STG.E.U16 desc[UR36][R4.64+0x1e2], R12 ;  /* 0x0001e20c04003986 */ /* 0x0003e8000c101524 */
[----:B------:R-:W5:Y:S01]  /*24220*/  LDL.LU R230, [R1+0xb0] ;  /* 0x0000b00001e67983 */ /* 0x000f620000300800 */
[----:B0-----:R-:W-:Y:S01]  /*24230*/  F2FP.BF16.F32.PACK_AB R6, RZ, R233 ;  /* 0x000000e9ff06723e */ /* 0x001fe200000010ff */
[----:B------:R-:W-:Y:S02]  /*24240*/  @P2 IMAD.MOV.U32 R7, RZ, RZ, R9 ;  /* 0x000000ffff072224 */ /* 0x000fe400078e0009 */
[----:B------:R0:W-:Y:S01]  /*24250*/  @P4 STG.E.U16 desc[UR36][R4.64+0x1e0], R10 ;  /* 0x0001e00a04004986 */ /* 0x0001e2000c101524 */
[----:B-1----:R-:W-:Y:S01]  /*24260*/  PRMT R12, R6, 0x7610, R12 ;  /* 0x00007610060c7816 */ /* 0x002fe2000000000c */
[----:B------:R-:W-:-:S02]  /*24270*/  @P2 IMAD.MOV.U32 R6, RZ, RZ, R8 ;  /* 0x000000ffff062224 */ /* 0x000fc400078e0008 */
[----:B------:R-:W2:Y:S04]  /*24280*/  LDL.LU R229, [R1+0xac] ;  /* 0x0000ac0001e57983 */ /* 0x000ea80000300800 */
[----:B------:R1:W-:Y:S04]  /*24290*/  @P2 STG.E.U16 desc[UR36][R6.64+0x1f0], R11 ;  /* 0x0001f00b06002986 */ /* 0x0003e8000c101524 */
[----:B------:R-:W3:Y:S01]  /*242a0*/  LDL.LU R13, [R1+0xc] ;  /* 0x00000c00010d7983 */ /* 0x000ee20000300800 */
[----:B0-----:R-:W-:-:S03]  /*242b0*/  F2FP.BF16.F32.PACK_AB R10, RZ, R234 ;  /* 0x000000eaff0a723e */ /* 0x001fc600000010ff */
[----:B------:R-:W4:Y:S01]  /*242c0*/  LDL.LU R233, [R1+0xa8] ;  /* 0x0000a80001e97983 */ /* 0x000f220000300800 */
[----:B-1----:R-:W-:-:S03]  /*242d0*/  @P1 IMAD.MOV.U32 R6, RZ, RZ, R8 ;  /* 0x000000ffff061224 */ /* 0x002fc600078e0008 */
[----:B------:R-:W5:Y:S01]  /*242e0*/  LDL.LU R11, [R1+0x4] ;  /* 0x00000400010b7983 */ /* 0x000f620000300800 */
[----:B------:R-:W-:-:S03]  /*242f0*/  @P1 IMAD.MOV.U32 R7, RZ, RZ, R9 ;  /* 0x000000ffff071224 */ /* 0x000fc600078e0009 */
[----:B------:R-:W2:Y:S04]  /*24300*/  LDL.LU R234, [R1+0xa4] ;  /* 0x0000a40001ea7983 */ /* 0x000ea80000300800 */
[----:B------:R0:W-:Y:S04]  /*24310*/  @P1 STG.E.U16 desc[UR36][R6.64+0x1f2], R12 ;  /* 0x0001f20c06001986 */ /* 0x0001e8000c101524 */
[----:B0-----:R-:W3:Y:S01]  /*24320*/  LDL.LU R12, [R1+0x8] ;  /* 0x00000800010c7983 */ /* 0x001ee20000300800 */
[----:B------:R-:W-:Y:S02]  /*24330*/  F2FP.BF16.F32.PACK_AB R6, RZ, R235 ;  /* 0x000000ebff06723e */ /* 0x000fe400000010ff */
[----:B------:R-:W-:Y:S01]  /*24340*/  PRMT R7, R10, 0x7610, R7 ;  /* 0x000076100a077816 */ /* 0x000fe20000000007 */
[----:B------:R-:W4:Y:S04]  /*24350*/  LDL.LU R235, [R1+0xa0] ;  /* 0x0000a00001eb7983 */ /* 0x000f280000300800 */
[----:B------:R-:W2:Y:S01]  /*24360*/  LDL.LU R10, [R1] ;  /* 0x00000000010a7983 */ /* 0x000ea20000300800 */
[----:B------:R-:W-:-:S02]  /*24370*/  ISETP.GT.AND P3, PT, R0, 0xf8, P0 ;  /* 0x000000f80000780c */ /* 0x000fc40000764270 */
[----:B------:R-:W-:Y:S02]  /*24380*/  ISETP.GT.AND P0, PT, R0, 0xf9, P0 ;  /* 0x000000f90000780c */ /* 0x000fe40000704270 */
[----:B------:R-:W-:Y:S01]  /*24390*/  ISETP.GT.AND P1, PT, R3, 0x80, PT ;  /* 0x000000800300780c */ /* 0x000fe20003f24270 */
[----:B------:R-:W-:-:S03]  /*243a0*/  USHF.L.U32 UR5, UR8, 0x8, URZ ;  /* 0x0000000808057899 */ /* 0x000fc6000800063f */
[C---:B------:R-:W-:Y:S01]  /*243b0*/  ISETP.GT.AND P2, PT, R0.reuse, RZ, P1 ;  /* 0x000000ff0000720c */ /* 0x040fe20000f44270 */
[----:B------:R-:W-:Y:S01]  /*243c0*/  USHF.L.U64.HI UR4, UR8, 0x8, UR9 ;  /* 0x0000000808047899 */ /* 0x000fe20008010209 */
[----:B------:R-:W-:-:S05]  /*243d0*/  ISETP.GT.AND P4, PT, R0, 0x1, P1 ;  /* 0x000000010000780c */ /* 0x000fca0000f84270 */
[----:B------:R0:W-:Y:S04]  /*243e0*/  @P0 STG.E.U16 desc[UR36][R4.64+0x1f2], R6 ;  /* 0x0001f20604000986 */ /* 0x0001e8000c101524 */
[----:B------:R1:W-:Y:S01]  /*243f0*/  @P3 STG.E.U16 desc[UR36][R4.64+0x1f0], R7 ;  /* 0x0001f00704003986 */ /* 0x0003e2000c101524 */
[----:B0-----:R-:W-:-:S04]  /*24400*/  IADD3 R6, P0, R8, UR5, RZ ;  /* 0x0000000508067c10 */ /* 0x001fc8000ff1e0ff */
[----:B-1----:R-:W-:Y:S01]  /*24410*/  IADD3.X R7, R9, UR4, RZ, P0, !PT ;  /* 0x0000000409077c10 */ /* 0x002fe200087fe4ff */
[----:B-----5:R-:W-:-:S05]  /*24420*/  FMUL R11, R11, R2 ;  /* 0x000000020b0b7220 */ /* 0x020fca0000400000 */
[----:B------:R-:W-:-:S04]  /*24430*/  F2FP.BF16.F32.PACK_AB R11, RZ, R11 ;  /* 0x0000000bff0b723e */ /* 0x000fc800000010ff */
[----:B------:R-:W-:Y:S01]  /*24440*/  PRMT R14, R11, 0x7610, R14 ;  /* 0x000076100b0e7816 */ /* 0x000fe2000000000e */
[----:B--2---:R-:W-:-:S05]  /*24450*/  FMUL R10, R10, R2 ;  /* 0x000000020a0a7220 */ /* 0x004fca0000400000 */
[----:B------:R-:W-:-:S05]  /*24460*/  F2FP.BF16.F32.PACK_AB R10, RZ, R10 ;  /* 0x0000000aff0a723e */ /* 0x000fca00000010ff */
[----:B------:R-:W-:Y:S04]  /*24470*/  @P2 STG.E.U16 desc[UR36][R6.64], R10 ;  /* 0x0000000a06002986 */ /* 0x000fe8000c101524 */
[----:B------:R0:W-:Y:S04]  /*24480*/  @P4 STG.E.U16 desc[UR36][R6.64+0x2], R14 ;  /* 0x0000020e06004986 */ /* 0x0001e8000c101524 */
[----:B0-----:R-:W2:Y:S01]  /*24490*/  LDL.LU R14, [R1+0x10] ;  /* 0x00001000010e7983 */ /* 0x001ea20000300800 */
[----:B------:R-:W-:Y:S01]  /*244a0*/  ISETP.GT.AND P3, PT, R3, 0x88, PT ;  /* 0x000000880300780c */ /* 0x000fe20003f64270 */
[----:B---3--:R-:W-:-:S03]  /*244b0*/  FMUL R12, R12, R2 ;  /* 0x000000020c0c7220 */ /* 0x008fc60000400000 */
[----:B------:R-:W-:Y:S02]  /*244c0*/  ISETP.GT.AND P5, PT, R0, RZ, P3 ;  /* 0x000000ff0000720c */ /* 0x000fe40001fa4270 */
[----:B------:R-:W-:Y:S01]  /*244d0*/  IADD3 R10, P0, R4, UR5, RZ ;  /* 0x00000005040a7c10 */ /* 0x000fe2000ff1e0ff */
[----:B------:R-:W-:Y:S01]  /*244e0*/  FMUL R13, R13, R2 ;  /* 0x000000020d0d7220 */ /* 0x000fe20000400000 */
[----:B------:R-:W-:Y:S02]  /*244f0*/  F2FP.BF16.F32.PACK_AB R12, RZ, R12 ;  /* 0x0000000cff0c723e */ /* 0x000fe400000010ff */
[----:B------:R-:W-:Y:S02]  /*24500*/  IADD3.X R11, R5, UR4, RZ, P0, !PT ;  /* 0x00000004050b7c10 */ /* 0x000fe400087fe4ff */
[----:B------:R-:W-:-:S05]  /*24510*/  ISETP.GT.AND P0, PT, R0, 0x1, P3 ;  /* 0x000000010000780c */ /* 0x000fca0001f04270 */
[----:B------:R0:W-:Y:S02]  /*24520*/  @P5 STG.E.U16 desc[UR36][R10.64], R12 ;  /* 0x0000000c0a005986 */ /* 0x0001e4000c101524 */
[----:B0-----:R-:W-:Y:S02]  /*24530*/  IADD3 R10, P4, R4, UR5, RZ ;  /* 0x00000005040a7c10 */ /* 0x001fe4000ff9e0ff */
[----:B------:R-:W-:Y:S02]  /*24540*/  F2FP.BF16.F32.PACK_AB R12, RZ, R13 ;  /* 0x0000000dff0c723e */ /* 0x000fe400000010ff */
[----:B------:R-:W-:Y:S01]  /*24550*/  IADD3.X R11, R5, UR4, RZ, P4, !PT ;  /* 0x00000004050b7c10 */ /* 0x000fe2000a7fe4ff */
[----:B------:R-:W3:Y:S01]  /*24560*/  LDL.LU R13, [R1+0x14] ;  /* 0x00001400010d7983 */ /* 0x000ee20000300800 */
[----:B------:R-:W-:-:S05]  /*24570*/  PRMT R15, R12, 0x7610, R15 ;  /* 0x000076100c0f7816 */ /* 0x000fca000000000f */
[----:B------:R0:W-:Y:S01]  /*24580*/  @P0 STG.E.U16 desc[UR36][R10.64+0x2], R15 ;  /* 0x0000020f0a000986 */ /* 0x0001e2000c101524 */
[----:B--2---:R-:W-:-:S05]  /*24590*/  FMUL R14, R14, R2 ;  /* 0x000000020e0e7220 */ /* 0x004fca0000400000 */
[----:B------:R-:W-:-:S04]  /*245a0*/  F2FP.BF16.F32.PACK_AB R12, RZ, R14 ;  /* 0x0000000eff0c723e */ /* 0x000fc800000010ff */
[----:B0-----:R-:W-:Y:S02]  /*245b0*/  PRMT R11, R12, 0x7610, R11 ;  /* 0x000076100c0b7816 */ /* 0x001fe4000000000b */
[----:B------:R-:W2:Y:S01]  /*245c0*/  LDL.LU R12, [R1+0x18] ;  /* 0x00001800010c7983 */ /* 0x000ea20000300800 */
[C---:B------:R-:W-:Y:S02]  /*245d0*/  ISETP.GT.AND P2, PT, R0.reuse, 0x8, P1 ;  /* 0x000000080000780c */ /* 0x040fe40000f44270 */
[C---:B------:R-:W-:Y:S02]  /*245e0*/  ISETP.GT.AND P4, PT, R0.reuse, 0x9, P1 ;  /* 0x000000090000780c */ /* 0x040fe40000f84270 */
[----:B------:R-:W-:Y:S01]  /*245f0*/  ISETP.GT.AND P0, PT, R0, 0x8, P3 ;  /* 0x000000080000780c */ /* 0x000fe20001f04270 */
[----:B---3--:R-:W-:-:S05]  /*24600*/  FMUL R13, R13, R2 ;  /* 0x000000020d0d7220 */ /* 0x008fca0000400000 */
[----:B------:R-:W-:-:S04]  /*24610*/  F2FP.BF16.F32.PACK_AB R10, RZ, R13 ;  /* 0x0000000dff0a723e */ /* 0x000fc800000010ff */
[----:B------:R-:W-:Y:S01]  /*24620*/  PRMT R13, R10, 0x7610, R13 ;  /* 0x000076100a0d7816 */ /* 0x000fe2000000000d */
[----:B------:R0:W-:Y:S01]  /*24630*/  @P2 STG.E.U16 desc[UR36][R6.64+0x10], R11 ;  /* 0x0000100b06002986 */ /* 0x0001e2000c101524 */
[----:B------:R-:W-:-:S03]  /*24640*/  IADD3 R10, P2, R4, UR5, RZ ;  /* 0x00000005040a7c10 */ /* 0x000fc6000ff5e0ff */
[----:B------:R1:W-:Y:S01]  /*24650*/  @P4 STG.E.U16 desc[UR36][R6.64+0x12], R13 ;  /* 0x0000120d06004986 */ /* 0x0003e2000c101524 */
[----:B0-----:R-:W-:-:S03]  /*24660*/  IADD3.X R11, R5, UR4, RZ, P2, !PT ;  /* 0x00000004050b7c10 */ /* 0x001fc600097fe4ff */
[----:B-1----:R-:W3:Y:S01]  /*24670*/  LDL.LU R13, [R1+0x20] ;  /* 0x00002000010d7983 */ /* 0x002ee20000300800 */
[----:B--2---:R-:W-:-:S05]  /*24680*/  FMUL R12, R12, R2 ;  /* 0x000000020c0c7220 */ /* 0x004fca0000400000 */
[----:B------:R-:W-:-:S04]  /*24690*/  F2FP.BF16.F32.PACK_AB R12, RZ, R12 ;  /* 0x0000000cff0c723e */ /* 0x000fc800000010ff */
[----:B------:R-:W-:Y:S02]  /*246a0*/  PRMT R14, R12, 0x7610, R14 ;  /* 0x000076100c0e7816 */ /* 0x000fe4000000000e */
[----:B------:R-:W2:Y:S04]  /*246b0*/  LDL.LU R12, [R1+0x1c] ;  /* 0x00001c00010c7983 */ /* 0x000ea80000300800 */
[----:B------:R0:W-:Y:S04]  /*246c0*/  @P0 STG.E.U16 desc[UR36][R10.64+0x10], R14 ;  /* 0x0000100e0a000986 */ /* 0x0001e8000c101524 */
[----:B0-----:R-:W5:Y:S01]  /*246d0*/  LDL.LU R14, [R1+0x24] ;  /* 0x00002400010e7983 */ /* 0x001f620000300800 */
[----:B------:R-:W-:-:S02]  /*246e0*/  ISETP.GT.AND P2, PT, R0, 0x9, P3 ;  /* 0x000000090000780c */ /* 0x000fc40001f44270 */
[----:B------:R-:W-:-:S04]  /*246f0*/  IADD3 R10, P5, R4, UR5, RZ ;  /* 0x00000005040a7c10 */ /* 0x000fc8000ffbe0ff */
[----:B------:R-:W-:Y:S01]  /*24700*/  IADD3.X R11, R5, UR4, RZ, P5, !PT ;  /* 0x00000004050b7c10 */ /* 0x000fe2000affe4ff */
[----:B--2---:R-:W-:-:S05]  /*24710*/  FMUL R12, R12, R2 ;  /* 0x000000020c0c7220 */ /* 0x004fca0000400000 */
[----:B------:R-:W-:-:S04]  /*24720*/  F2FP.BF16.F32.PACK_AB R12, RZ, R12 ;  /* 0x0000000cff0c723e */ /* 0x000fc800000010ff */
[----:B------:R-:W-:Y:S01]  /*24730*/  PRMT R15, R12, 0x7610, R15 ;  /* 0x000076100c0f7816 */ /* 0x000fe2000000000f */
[----:B-----5:R-:W-:-:S04]  /*24740*/  FMUL R14, R14, R2 ;  /* 0x000000020e0e7220 */ /* 0x020fc80000400000 */
[----:B------:R0:W-:Y:S01]  /*24750*/  @P2 STG.E.U16 desc[UR36][R10.64+0x12], R15 ;  /* 0x0000120f0a002986 */ /* 0x0001e2000c101524 */
[----:B------:R-:W-:-:S03]  /*24760*/  F2FP.BF16.F32.PACK_AB R12, RZ, R14 ;  /* 0x0000000eff0c723e */ /* 0x000fc600000010ff */
[----:B------:R-:W2:Y:S04]  /*24770*/  LDL.LU R14, [R1+0x2c] ;  /* 0x00002c00010e7983 */ /* 0x000ea80000300800 */
[----:B0-----:R-:W5:Y:S04]  /*24780*/  LDL.LU R11, [R1+0x28] ;  /* 0x00002800010b7983 */ /* 0x001f680000300800 */
[----:B------:R-:W4:Y:S01]  /*24790*/  LDL.LU R10, [R1+0x30] ;  /* 0x00003000010a7983 */ /* 0x000f220000300800 */
[C---:B------:R-:W-:Y:S02]  /*247a0*/  ISETP.GT.AND P0, PT, R0.reuse, 0x10, P1 ;  /* 0x000000100000780c */ /* 0x040fe40000f04270 */
[----:B------:R-:W-:Y:S01]  /*247b0*/  ISETP.GT.AND P4, PT, R0, 0x11, P1 ;  /* 0x000000110000780c */ /* 0x000fe20000f84270 */
[----:B---3--:R-:W-:-:S05]  /*247c0*/  FMUL R13, R13, R2 ;  /* 0x000000020d0d7220 */ /* 0x008fca0000400000 */
[----:B------:R-:W-:-:S05]  /*247d0*/  F2FP.BF16.F32.PACK_AB R13, RZ, R13 ;  /* 0x0000000dff0d723e */ /* 0x000fca00000010ff */
[----:B------:R-:W-:Y:S01]  /*247e0*/  @P0 STG.E.U16 desc[UR36][R6.64+0x20], R13 ;  /* 0x0000200d06000986 */ /* 0x000fe2000c101524 */
[----:B------:R-:W-:-:S03]  /*247f0*/  ISETP.GT.AND P0, PT, R0, 0x10, P3 ;  /* 0x000000100000780c */ /* 0x000fc60001f04270 */
[----:B------:R0:W-:Y:S01]  /*24800*/  @P4 STG.E.U16 desc[UR36][R6.64+0x22], R12 ;  /* 0x0000220c06004986 */ /* 0x0001e2000c101524 */
[----:B------:R-:W-:Y:S02]  /*24810*/  ISETP.GT.AND P4, PT, R0, 0x11, P3 ;  /* 0x000000110000780c */ /* 0x000fe40001f84270 */
[----:B0-----:R-:W-:-:S04]  /*24820*/  IADD3 R12, P2, R4, UR5, RZ ;  /* 0x00000005040c7c10 */ /* 0x001fc8000ff5e0ff */
[----:B------:R-:W-:Y:S01]  /*24830*/  IADD3.X R13, R5, UR4, RZ, P2, !PT ;  /* 0x00000004050d7c10 */ /* 0x000fe200097fe4ff */
[-C--:B--2---:R-:W-:Y:S01]  /*24840*/  FMUL R14, R14, R2.reuse ;  /* 0x000000020e0e7220 */ /* 0x084fe20000400000 */
[-C--:B-----5:R-:W-:Y:S01]  /*24850*/  FMUL R11, R11, R2.reuse ;  /* 0x000000020b0b7220 */ /* 0x0a0fe20000400000 */
[----:B----4-:R-:W-:-:S04]  /*24860*/  FMUL R15, R10, R2 ;  /* 0x000000020a0f7220 */ /* 0x010fc80000400000 */
[----:B------:R-:W-:Y:S02]  /*24870*/  F2FP.BF16.F32.PACK_AB R11, RZ, R11 ;  /* 0x0000000bff0b723e */ /* 0x000fe400000010ff */
[----:B------:R-:W-:Y:S02]  /*24880*/  IADD3 R10, P5, R4, UR5, RZ ;  /* 0x00000005040a7c10 */ /* 0x000fe4000ffbe0ff */
[----:B------:R-:W-:Y:S02]  /*24890*/  PRMT R17, R11, 0x7610, R17 ;  /* 0x000076100b117816 */ /* 0x000fe40000000011 */
[----:B------:R-:W-:Y:S02]  /*248a0*/  F2FP.BF16.F32.PACK_AB R14, RZ, R14 ;  /* 0x0000000eff0e723e */ /* 0x000fe400000010ff */
[----:B------:R-:W-:Y:S01]  /*248b0*/  IADD3.X R11, R5, UR4, RZ, P5, !PT ;  /* 0x00000004050b7c10 */ /* 0x000fe2000affe4ff */
[----:B------:R0:W-:Y:S04]  /*248c0*/  @P0 STG.E.U16 desc[UR36][R12.64+0x20], R17 ;  /* 0x000020110c000986 */ /* 0x0001e8000c101524 */
[----:B------:R1:W-:Y:S04]  /*248d0*/  @P4 STG.E.U16 desc[UR36][R10.64+0x22], R14 ;  /* 0x0000220e0a004986 */ /* 0x0003e8000c101524 */
[----:B0-----:R-:W2:Y:S04]  /*248e0*/  LDL.LU R13, [R1+0x3c] ;  /* 0x00003c00010d7983 */ /* 0x001ea80000300800 */
[----:B-1----:R-:W3:Y:S01]  /*248f0*/  LDL.LU R11, [R1+0x34] ;  /* 0x00003400010b7983 */ /* 0x002ee20000300800 */
[----:B------:R-:W-:-:S02]  /*24900*/  F2FP.BF16.F32.PACK_AB R12, RZ, R15 ;  /* 0x0000000fff0c723e */ /* 0x000fc400000010ff */
[C---:B------:R-:W-:Y:S02]  /*24910*/  ISETP.GT.AND P2, PT, R0.reuse, 0x18, P1 ;  /* 0x000000180000780c */ /* 0x040fe40000f44270 */
[----:B------:R-:W-:Y:S02]  /*24920*/  ISETP.GT.AND P4, PT, R0, 0x19, P1 ;  /* 0x000000190000780c */ /* 0x000fe40000f84270 */
[----:B------:R-:W-:Y:S02]  /*24930*/  PRMT R10, R12, 0x7610, R10 ;  /* 0x000076100c0a7816 */ /* 0x000fe4000000000a */
[----:B------:R-:W4:Y:S07]  /*24940*/  LDL.LU R12, [R1+0x38] ;  /* 0x00003800010c7983 */ /* 0x000f2e0000300800 */
[----:B------:R-:W-:Y:S01]  /*24950*/  @P2 STG.E.U16 desc[UR36][R6.64+0x30], R10 ;  /* 0x0000300a06002986 */ /* 0x000fe2000c101524 */
[----:B---3--:R-:W-:-:S05]  /*24960*/  FMUL R11, R11, R2 ;  /* 0x000000020b0b7220 */ /* 0x008fca0000400000 */
[----:B------:R-:W-:-:S04]  /*24970*/  F2FP.BF16.F32.PACK_AB R11, RZ, R11 ;  /* 0x0000000bff0b723e */ /* 0x000fc800000010ff */
[----:B------:R-:W-:-:S05]  /*24980*/  PRMT R14, R11, 0x7610, R14 ;  /* 0x000076100b0e7816 */ /* 0x000fca000000000e */
[----:B------:R0:W-:Y:S04]  /*24990*/  @P4 STG.E.U16 desc[UR36][R6.64+0x32], R14 ;  /* 0x0000320e06004986 */ /* 0x0001e8000c101524 */
[----:B0-----:R-:W3:Y:S01]  /*249a0*/  LDL.LU R14, [R1+0x40] ;  /* 0x00004000010e7983 */ /* 0x001ee20000300800 */
[----:B------:R-:W-:Y:S01]  /*249b0*/  ISETP.GT.AND P5, PT, R0, 0x18, P3 ;  /* 0x000000180000780c */ /* 0x000fe20001fa4270 */
[-C--:B----4-:R-:W-:Y:S01]  /*249c0*/  FMUL R12, R12, R2.reuse ;  /* 0x000000020c0c7220 */ /* 0x090fe20000400000 */
[----:B------:R-:W-:Y:S01]  /*249d0*/  IADD3 R10, P0, R4, UR5, RZ ;  /* 0x00000005040a7c10 */ /* 0x000fe2000ff1e0ff */
[----:B--2---:R-:W-:-:S03]  /*249e0*/  FMUL R13, R13, R2 ;  /* 0x000000020d0d7220 */ /* 0x004fc60000400000 */
[----:B------:R-:W-:Y:S02]  /*249f0*/  F2FP.BF16.F32.PACK_AB R12, RZ, R12 ;  /* 0x0000000cff0c723e */ /* 0x000fe400000010ff */
[----:B------:R-:W-:Y:S02]  /*24a00*/  IADD3.X R11, R5, UR4, RZ, P0, !PT ;  /* 0x00000004050b7c10 */ /* 0x000fe400087fe4ff */
[----:B------:R-:W-:-:S03]  /*24a10*/  ISETP.GT.AND P0, PT, R0, 0x19, P3 ;  /* 0x000000190000780c */ /* 0x000fc60001f04270 */
[----:B------:R0:W-:Y:S02]  /*24a20*/  @P5 STG.E.U16 desc[UR36][R10.64+0x30], R12 ;  /* 0x0000300c0a005986 */ /* 0x0001e4000c101524 */
[----:B0-----:R-:W-:Y:S02]  /*24a30*/  IADD3 R10, P4, R4, UR5, RZ ;  /* 0x00000005040a7c10 */ /* 0x001fe4000ff9e0ff */
[----:B------:R-:W-:Y:S02]  /*24a40*/  F2FP.BF16.F32.PACK_AB R12, RZ, R13 ;  /* 0x0000000dff0c723e */ /* 0x000fe400000010ff */
[----:B------:R-:W-:Y:S01]  /*24a50*/  IADD3.X R11, R5, UR4, RZ, P4, !PT ;  /* 0x00000004050b7c10 */ /* 0x000fe2000a7fe4ff */
[----:B------:R-:W2:Y:S01]  /*24a60*/  LDL.LU R13, [R1+0x44] ;  /* 0x00004400010d7983 */ /* 0x000ea20000300800 */
[----:B------:R-:W-:-:S05]  /*24a70*/  PRMT R15, R12, 0x7610, R15 ;  /* 0x000076100c0f7816 */ /* 0x000fca000000000f */
[----:B------:R0:W-:Y:S01]  /*24a80*/  @P0 STG.E.U16 desc[UR36][R10.64+0x32], R15 ;  /* 0x0000320f0a000986 */ /* 0x0001e2000c101524 */
[----:B---3--:R-:W-:-:S05]  /*24a90*/  FMUL R14, R14, R2 ;  /* 0x000000020e0e7220 */ /* 0x008fca0000400000 */
[----:B------:R-:W-:-:S04]  /*24aa0*/  F2FP.BF16.F32.PACK_AB R12, RZ, R14 ;  /* 0x0000000eff0c723e */ /* 0x000fc800000010ff */
[----:B0-----:R-:W-:Y:S02]  /*24ab0*/  PRMT R11, R12, 0x7610, R11 ;  /* 0x000076100c0b7816 */ /* 0x001fe4000000000b */
[----:B------:R-:W3:Y:S01]  /*24ac0*/  LDL.LU R12, [R1+0x48] ;  /* 0x00004800010c7983 */ /* 0x000ee20000300800 */
[C---:B------:R-:W-:Y:S02]  /*24ad0*/  ISETP.GT.AND P2, PT, R0.reuse, 0x20, P1 ;  /* 0x000000200000780c */ /* 0x040fe40000f44270 */
[C---:B------:R-:W-:Y:S02]  /*24ae0*/  ISETP.GT.AND P4, PT, R0.reuse, 0x21, P1 ;  /* 0x000000210000780c */ /* 0x040fe40000f84270 */
[----:B------:R-:W-:Y:S01]  /*24af0*/  ISETP.GT.AND P0, PT, R0, 0x20, P3 ;  /* 0x000000200000780c */ /* 0x000fe20001f04270 */
[----:B--2---:R-:W-:-:S05]  /*24b00*/  FMUL R13, R13, R2 ;  /* 0x000000020d0d7220 */ /* 0x004fca0000400000 */
[----:B------:R-:W-:-:S04]  /*24b10*/  F2FP.BF16.F32.PACK_AB R10, RZ, R13 ;  /* 0x0000000dff0a723e */ /* 0x000fc800000010ff */
[----:B------:R-:W-:Y:S01]  /*24b20*/  PRMT R13, R10, 0x7610, R13 ;  /* 0x000076100a0d7816 */ /* 0x000fe2000000000d */
[----:B------:R0:W-:Y:S01]  /*24b30*/  @P2 STG.E.U16 desc[UR36][R6.64+0x40], R11 ;  /* 0x0000400b06002986 */ /* 0x0001e2000c101524 */
[----:B------:R-:W-:-:S03]  /*24b40*/  IADD3 R10, P2, R4, UR5, RZ ;  /* 0x00000005040a7c10 */ /* 0x000fc6000ff5e0ff */
[----:B------:R1:W-:Y:S01]  /*24b50*/  @P4 STG.E.U16 desc[UR36][R6.64+0x42], R13 ;  /* 0x0000420d06004986 */ /* 0x0003e2000c101524 */
[----:B0-----:R-:W-:-:S03]  /*24b60*/  IADD3.X R11, R5, UR4, RZ, P2, !PT ;  /* 0x00000004050b7c10 */ /* 0x001fc600097fe4ff */
[----:B-1----:R-:W2:Y:S01]  /*24b70*/  LDL.LU R13, [R1+0x50] ;  /* 0x00005000010d7983 */ /* 0x002ea20000300800 */
[----:B---3--:R-:W-:-:S05]  /*24b80*/  FMUL R12, R12, R2 ;  /* 0x000000020c0c7220 */ /* 0x008fca0000400000 */
[----:B------:R-:W-:-:S04]  /*24b90*/  F2FP.BF16.F32.PACK_AB R12, RZ, R12 ;  /* 0x0000000cff0c723e */ /* 0x000fc800000010ff */
[----:B------:R-:W-:Y:S02]  /*24ba0*/  PRMT R14, R12, 0x7610, R14 ;  /* 0x000076100c0e7816 */ /* 0x000fe4000000000e */
[----:B------:R-:W3:Y:S04]  /*24bb0*/  LDL.LU R12, [R1+0x4c] ;  /* 0x00004c00010c7983 */ /* 0x000ee80000300800 */
[----:B------:R0:W-:Y:S04]  /*24bc0*/  @P0 STG.E.U16 desc[UR36][R10.64+0x40], R14 ;  /* 0x0000400e0a000986 */ /* 0x0001e8000c101524 */
[----:B0-----:R-:W4:Y:S01]  /*24bd0*/  LDL.LU R14, [R1+0x54] ;  /* 0x00005400010e7983 */ /* 0x001f220000300800 */
[----:B------:R-:W-:-:S02]  /*24be0*/  ISETP.GT.AND P2, PT, R0, 0x21, P3 ;  /* 0x000000210000780c */ /* 0x000fc40001f44270 */
[----:B------:R-:W-:-:S04]  /*24bf0*/  IADD3 R10, P5, R4, UR5, RZ ;  /* 0x00000005040a7c10 */ /* 0x000fc8000ffbe0ff */
[----:B------:R-:W-:Y:S01]  /*24c00*/  IADD3.X R11, R5, UR4, RZ, P5, !PT ;  /* 0x00000004050b7c10 */ /* 0x000fe2000affe4ff */
[----:B---3--:R-:W-:-:S05]  /*24c10*/  FMUL R12, R12, R2 ;  /* 0x000000020c0c7220 */ /* 0x008fca0000400000 */
[----:B------:R-:W-:-:S04]  /*24c20*/  F2FP.BF16.F32.PACK_AB R12, RZ, R12 ;  /* 0x0000000cff0c723e */ /* 0x000fc800000010ff */
[----:B------:R-:W-:Y:S01]  /*24c30*/  PRMT R15, R12, 0x7610, R15 ;  /* 0x000076100c0f7816 */ /* 0x000fe2000000000f */
[----:B----4-:R-:W-:-:S04]  /*24c40*/  FMUL R14, R14, R2 ;  /* 0x000000020e0e7220 */ /* 0x010fc80000400000 */
[----:B------:R0:W-:Y:S01]  /*24c50*/  @P2 STG.E.U16 desc[UR36][R10.64+0x42], R15 ;  /* 0x0000420f0a002986 */ /* 0x0001e2000c101524 */
[----:B------:R-:W-:-:S03]  /*24c60*/  F2FP.BF16.F32.PACK_AB R12, RZ, R14 ;  /* 0x0000000eff0c723e */ /* 0x000fc600000010ff */
[----:B------:R-:W3:Y:S04]  /*24c70*/  LDL.LU R14, [R1+0x5c] ;  /* 0x00005c00010e7983 */ /* 0x000ee80000300800 */
[----:B0-----:R-:W4:Y:S04]  /*24c80*/  LDL.LU R11, [R1+0x58] ;  /* 0x00005800010b7983 */ /* 0x001f280000300800 */
[----:B------:R-:W5:Y:S01]  /*24c90*/  LDL.LU R10, [R1+0x60] ;  /* 0x00006000010a7983 */ /* 0x000f620000300800 */
[C---:B------:R-:W-:Y:S02]  /*24ca0*/  ISETP.GT.AND P0, PT, R0.reuse, 0x28, P1 ;  /* 0x000000280000780c */ /* 0x040fe40000f04270 */
[----:B------:R-:W-:Y:S01]  /*24cb0*/  ISETP.GT.AND P4, PT, R0, 0x29, P1 ;  /* 0x000000290000780c */ /* 0x000fe20000f84270 */
[----:B--2---:R-:W-:-:S05]  /*24cc0*/  FMUL R13, R13, R2 ;  /* 0x000000020d0d7220 */ /* 0x004fca0000400000 */
[----:B------:R-:W-:-:S05]  /*24cd0*/  F2FP.BF16.F32.PACK_AB R13, RZ, R13 ;  /* 0x0000000dff0d723e */ /* 0x000fca00000010ff */
[----:B------:R-:W-:Y:S01]  /*24ce0*/  @P0 STG.E.U16 desc[UR36][R6.64+0x50], R13 ;  /* 0x0000500d06000986 */ /* 0x000fe2000c101524 */
[----:B------:R-:W-:-:S03]  /*24cf0*/  ISETP.GT.AND P0, PT, R0, 0x28, P3 ;  /* 0x000000280000780c */ /* 0x000fc60001f04270 */
[----:B------:R0:W-:Y:S01]  /*24d00*/  @P4 STG.E.U16 desc[UR36][R6.64+0x52], R12 ;  /* 0x0000520c06004986 */ /* 0x0001e2000c101524 */
[----:B------:R-:W-:Y:S02]  /*24d10*/  ISETP.GT.AND P4, PT, R0, 0x29, P3 ;  /* 0x000000290000780c */ /* 0x000fe40001f84270 */
[----:B0-----:R-:W-:-:S04]  /*24d20*/  IADD3 R12, P2, R4, UR5, RZ ;  /* 0x00000005040c7c10 */ /* 0x001fc8000ff5e0ff */
[----:B------:R-:W-:Y:S01]  /*24d30*/  IADD3.X R13, R5, UR4, RZ, P2, !PT ;  /* 0x00000004050d7c10 */ /* 0x000fe200097fe4ff */
[-C--:B---3--:R-:W-:Y:S01]  /*24d40*/  FMUL R14, R14, R2.reuse ;  /* 0x000000020e0e7220 */ /* 0x088fe20000400000 */
[-C--:B----4-:R-:W-:Y:S01]  /*24d50*/  FMUL R11, R11, R2.reuse ;  /* 0x000000020b0b7220 */ /* 0x090fe20000400000 */
[----:B-----5:R-:W-:-:S04]  /*24d60*/  FMUL R15, R10, R2 ;  /* 0x000000020a0f7220 */ /* 0x020fc80000400000 */
        /* <DEDUP_REMOVED lines=9> */
[----:B------:R-:W-:-:S04]  /*24e00*/  F2FP.BF16.F32.PACK_AB R12, RZ, R15 ;  /* 0x0000000fff0c723e */ /* 0x000fc800000010ff */
[----:B------:R-:W-:Y:S02]  /*24e10*/  PRMT R10, R12, 0x7610, R10 ;  /* 0x000076100c0a7816 */ /* 0x000fe4000000000a */
[----:B------:R-:W4:Y:S01]  /*24e20*/  LDL.LU R12, [R1+0x68] ;  /* 0x00006800010c7983 */ /* 0x000f220000300800 */
[C---:B------:R-:W-:Y:S02]  /*24e30*/  ISETP.GT.AND P2, PT, R0.reuse, 0x30, P1 ;  /* 0x000000300000780c */ /* 0x040fe40000f44270 */
[C---:B------:R-:W-:Y:S02]  /*24e40*/  ISETP.GT.AND P4, PT, R0.reuse, 0x31, P1 ;  /* 0x000000310000780c */ /* 0x040fe40000f84270 */
[----:B------:R-:W-:-:S09]  /*24e50*/  ISETP.GT.AND P5, PT, R0, 0x30, P3 ;  /* 0x000000300000780c */ /* 0x000fd20001fa4270 */
[----:B------:R0:W-:Y:S02]  /*24e60*/  @P2 STG.E.U16 desc[UR36][R6.64+0x60], R10 ;  /* 0x0000600a06002986 */ /* 0x0001e4000c101524 */
[----:B0-----:R-:W-:Y:S01]  /*24e70*/  IADD3 R10, P0, R4, UR5, RZ ;  /* 0x00000005040a7c10 */ /* 0x001fe2000ff1e0ff */
[----:B---3--:R-:W-:-:S05]  /*24e80*/  FMUL R11, R11, R2 ;  /* 0x000000020b0b7220 */ /* 0x008fca0000400000 */
[----:B------:R-:W-:-:S04]  /*24e90*/  F2FP.BF16.F32.PACK_AB R11, RZ, R11 ;  /* 0x0000000bff0b723e */ /* 0x000fc800000010ff */
[----:B------:R-:W-:Y:S01]  /*24ea0*/  PRMT R14, R11, 0x7610, R14 ;  /* 0x000076100b0e7816 */ /* 0x000fe2000000000e */
[----:B----4-:R-:W-:-:S04]  /*24eb0*/  FMUL R12, R12, R2 ;  /* 0x000000020c0c7220 */ /* 0x010fc80000400000 */
[----:B------:R0:W-:Y:S01]  /*24ec0*/  @P4 STG.E.U16 desc[UR36][R6.64+0x62], R14 ;  /* 0x0000620e06004986 */ /* 0x0001e2000c101524 */
[----:B------:R-:W-:Y:S01]  /*24ed0*/  F2FP.BF16.F32.PACK_AB R12, RZ, R12 ;  /* 0x0000000cff0c723e */ /* 0x000fe200000010ff */
[----:B--2---:R-:W-:Y:S01]  /*24ee0*/  FMUL R13, R13, R2 ;  /* 0x000000020d0d7220 */ /* 0x004fe20000400000 */
[----:B------:R-:W-:Y:S01]  /*24ef0*/  IADD3.X R11, R5, UR4, RZ, P0, !PT ;  /* 0x00000004050b7c10 */ /* 0x000fe200087fe4ff */
[----:B0-----:R-:W2:Y:S04]  /*24f00*/  LDL.LU R14, [R1+0x70] ;  /* 0x00007000010e7983 */ /* 0x001ea80000300800 */
[----:B------:R0:W-:Y:S02]  /*24f10*/  @P5 STG.E.U16 desc[UR36][R10.64+0x60], R12 ;  /* 0x0000600c0a005986 */ /* 0x0001e4000c101524 */
[----:B0-----:R-:W-:-:S02]  /*24f20*/  F2FP.BF16.F32.PACK_AB R12, RZ, R13 ;  /* 0x0000000dff0c723e */ /* 0x001fc400000010ff */
[----:B------:R-:W3:Y:S01]  /*24f30*/  LDL.LU R13, [R1+0x74] ;  /* 0x00007400010d7983 */ /* 0x000ee20000300800 */
[----:B------:R-:W-:Y:S02]  /*24f40*/  ISETP.GT.AND P0, PT, R0, 0x31, P3 ;  /* 0x000000310000780c */ /* 0x000fe40001f04270 */
[----:B------:R-:W-:Y:S02]  /*24f50*/  IADD3 R10, P4, R4, UR5, RZ ;  /* 0x00000005040a7c10 */ /* 0x000fe4000ff9e0ff */
[----:B------:R-:W-:Y:S02]  /*24f60*/  PRMT R15, R12, 0x7610, R15 ;  /* 0x000076100c0f7816 */ /* 0x000fe4000000000f */
[----:B------:R-:W-:Y:S02]  /*24f70*/  IADD3.X R11, R5, UR4, RZ, P4, !PT ;  /* 0x00000004050b7c10 */ /* 0x000fe4000a7fe4ff */
[----:B------:R-:W-:-:S05]  /*24f80*/  ISETP.GT.AND P2, PT, R0, 0x38, P1 ;  /* 0x000000380000780c */ /* 0x000fca0000f44270 */
[----:B------:R0:W-:Y:S01]  /*24f90*/  @P0 STG.E.U16 desc[UR36][R10.64+0x62], R15 ;  /* 0x0000620f0a000986 */ /* 0x0001e2000c101524 */
[----:B------:R-:W-:-:S03]  /*24fa0*/  ISETP.GT.AND P4, PT, R0, 0x39, P1 ;  /* 0x000000390000780c */ /* 0x000fc60000f84270 */
[----:B0-----:R-:W4:Y:S01]  /*24fb0*/  LDL.LU R15, [R1+0x90] ;  /* 0x00009000010f7983 */ /* 0x001f220000300800 */
[----:B--2---:R-:W-:-:S05]  /*24fc0*/  FMUL R14, R14, R2 ;  /* 0x000000020e0e7220 */ /* 0x004fca0000400000 */
[----:B------:R-:W-:-:S04]  /*24fd0*/  F2FP.BF16.F32.PACK_AB R12, RZ, R14 ;  /* 0x0000000eff0c723e */ /* 0x000fc800000010ff */
[----:B------:R-:W-:Y:S02]  /*24fe0*/  PRMT R11, R12, 0x7610, R11 ;  /* 0x000076100c0b7816 */ /* 0x000fe4000000000b */
[----:B------:R-:W2:Y:S01]  /*24ff0*/  LDL.LU R12, [R1+0x78] ;  /* 0x00007800010c7983 */ /* 0x000ea20000300800 */
[----:B---3--:R-:W-:-:S05]  /*25000*/  FMUL R13, R13, R2 ;  /* 0x000000020d0d7220 */ /* 0x008fca0000400000 */
[----:B------:R-:W-:-:S04]  /*25010*/  F2FP.BF16.F32.PACK_AB R10, RZ, R13 ;  /* 0x0000000dff0a723e */ /* 0x000fc800000010ff */
[----:B------:R-:W-:Y:S01]  /*25020*/  PRMT R13, R10, 0x7610, R13 ;  /* 0x000076100a0d7816 */ /* 0x000fe2000000000d */
[----:B------:R-:W-:Y:S04]  /*25030*/  @P2 STG.E.U16 desc[UR36][R6.64+0x70], R11 ;  /* 0x0000700b06002986 */ /* 0x000fe8000c101524 */
[----:B------:R0:W-:Y:S04]  /*25040*/  @P4 STG.E.U16 desc[UR36][R6.64+0x72], R13 ;  /* 0x0000720d06004986 */ /* 0x0001e8000c101524 */
[----:B0-----:R-:W3:Y:S01]  /*25050*/  LDL.LU R13, [R1+0x7c] ;  /* 0x00007c00010d7983 */ /* 0x001ee20000300800 */
[----:B------:R-:W-:-:S02]  /*25060*/  ISETP.GT.AND P0, PT, R0, 0x38, P3 ;  /* 0x000000380000780c */ /* 0x000fc40001f04270 */
[----:B------:R-:W-:-:S04]  /*25070*/  IADD3 R10, P2, R4, UR5, RZ ;  /* 0x00000005040a7c10 */ /* 0x000fc8000ff5e0ff */
[----:B------:R-:W-:Y:S02]  /*25080*/  IADD3.X R11, R5, UR4, RZ, P2, !PT ;  /* 0x00000004050b7c10 */ /* 0x000fe400097fe4ff */
[----:B------:R-:W-:Y:S01]  /*25090*/  ISETP.GT.AND P2, PT, R0, 0x39, P3 ;  /* 0x000000390000780c */ /* 0x000fe20001f44270 */
[----:B--2---:R-:W-:-:S05]  /*250a0*/  FMUL R12, R12, R2 ;  /* 0x000000020c0c7220 */ /* 0x004fca0000400000 */
[----:B------:R-:W-:-:S04]  /*250b0*/  F2FP.BF16.F32.PACK_AB R12, RZ, R12 ;  /* 0x0000000cff0c723e */ /* 0x000fc800000010ff */
[----:B------:R-:W-:Y:S02]  /*250c0*/  PRMT R14, R12, 0x7610, R14 ;  /* 0x000076100c0e7816 */ /* 0x000fe4000000000e */
[----:B------:R-:W2:Y:S04]  /*250d0*/  LDL.LU R12, [R1+0x80] ;  /* 0x00008000010c7983 */ /* 0x000ea80000300800 */
[----:B------:R0:W-:Y:S04]  /*250e0*/  @P0 STG.E.U16 desc[UR36][R10.64+0x70], R14 ;  /* 0x0000700e0a000986 */ /* 0x0001e8000c101524 */
[----:B0-----:R-:W5:Y:S01]  /*250f0*/  LDL.LU R14, [R1+0x84] ;  /* 0x00008400010e7983 */ /* 0x001f620000300800 */
[----:B------:R-:W-:Y:S01]  /*25100*/  IADD3 R10, P5, R4, UR5, RZ ;  /* 0x00000005040a7c10 */ /* 0x000fe2000ffbe0ff */
[----:B---3--:R-:W-:-:S03]  /*25110*/  FMUL R13, R13, R2 ;  /* 0x000000020d0d7220 */ /* 0x008fc60000400000 */
[----:B------:R-:W-:Y:S02]  /*25120*/  IADD3.X R11, R5, UR4, RZ, P5, !PT ;  /* 0x00000004050b7c10 */ /* 0x000fe4000affe4ff */
[----:B------:R-:W-:-:S05]  /*25130*/  F2FP.BF16.F32.PACK_AB R13, RZ, R13 ;  /* 0x0000000dff0d723e */ /* 0x000fca00000010ff */
[----:B------:R0:W-:Y:S04]  /*25140*/  @P2 STG.E.U16 desc[UR36][R10.64+0x72], R13 ;  /* 0x0000720d0a002986 */ /* 0x0001e8000c101524 */
[----:B0-----:R-:W3:Y:S04]  /*25150*/  LDL.LU R11, [R1+0x88] ;  /* 0x00008800010b7983 */ /* 0x001ee80000300800 */
[----:B------:R-:W4:Y:S01]  /*25160*/  LDL.LU R13, [R1+0x8c] ;  /* 0x00008c00010d7983 */ /* 0x000f220000300800 */
[C---:B------:R-:W-:Y:S02]  /*25170*/  ISETP.GT.AND P0, PT, R0.reuse, 0x40, P1 ;  /* 0x000000400000780c */ /* 0x040fe40000f04270 */
[----:B------:R-:W-:Y:S01]  /*25180*/  ISETP.GT.AND P4, PT, R0, 0x41, P1 ;  /* 0x000000410000780c */ /* 0x000fe20000f84270 */
[----:B--2---:R-:W-:-:S05]  /*25190*/  FMUL R12, R12, R2 ;  /* 0x000000020c0c7220 */ /* 0x004fca0000400000 */
[----:B------:R-:W-:Y:S01]  /*251a0*/  F2FP.BF16.F32.PACK_AB R12, RZ, R12 ;  /* 0x0000000cff0c723e */ /* 0x000fe200000010ff */
[----:B-----5:R-:W-:-:S05]  /*251b0*/  FMUL R14, R14, R2 ;  /* 0x000000020e0e7220 */ /* 0x020fca0000400000 */
[----:B------:R-:W-:-:S04]  /*251c0*/  F2FP.BF16.F32.PACK_AB R14, RZ, R14 ;  /* 0x0000000eff0e723e */ /* 0x000fc800000010ff */
[----:B------:R-:W-:Y:S01]  /*251d0*/  PRMT R10, R14, 0x7610, R10 ;  /* 0x000076100e0a7816 */ /* 0x000fe2000000000a */
[----:B------:R0:W-:Y:S01]  /*251e0*/  @P0 STG.E.U16 desc[UR36][R6.64+0x80], R12 ;  /* 0x0000800c06000986 */ /* 0x0001e2000c101524 */
[----:B------:R-:W-:-:S03]  /*251f0*/  ISETP.GT.AND P0, PT, R0, 0x40, P3 ;  /* 0x000000400000780c */ /* 0x000fc60001f04270 */
[----:B------:R1:W-:Y:S01]  /*25200*/  @P4 STG.E.U16 desc[UR36][R6.64+0x82], R10 ;  /* 0x0000820a06004986 */ /* 0x0003e2000c101524 */
[----:B------:R-:W-:Y:S02]  /*25210*/  ISETP.GT.AND P4, PT, R0, 0x41, P3 ;  /* 0x000000410000780c */ /* 0x000fe40001f84270 */
[C---:B0-----:R-:W-:Y:S01]  /*25220*/  IADD3 R12, P2, R4.reuse, UR5, RZ ;  /* 0x00000005040c7c10 */ /* 0x041fe2000ff5e0ff */
[-C--:B---3--:R-:W-:Y:S01]  /*25230*/  FMUL R11, R11, R2.reuse ;  /* 0x000000020b0b7220 */ /* 0x088fe20000400000 */
[----:B-1----:R-:W-:Y:S01]  /*25240*/  IADD3 R10, P5, R4, UR5, RZ ;  /* 0x00000005040a7c10 */ /* 0x002fe2000ffbe0ff */
[----:B----4-:R-:W-:-:S03]  /*25250*/  FMUL R14, R13, R2 ;  /* 0x000000020d0e7220 */ /* 0x010fc60000400000 */
[----:B------:R-:W-:Y:S02]  /*25260*/  F2FP.BF16.F32.PACK_AB R11, RZ, R11 ;  /* 0x0000000bff0b723e */ /* 0x000fe400000010ff */
[----:B------:R-:W-:Y:S02]  /*25270*/  IADD3.X R13, R5, UR4, RZ, P2, !PT ;  /* 0x00000004050d7c10 */ /* 0x000fe400097fe4ff */
[----:B------:R-:W-:Y:S02]  /*25280*/  PRMT R17, R11, 0x7610, R17 ;  /* 0x000076100b117816 */ /* 0x000fe40000000011 */
[----:B------:R-:W-:Y:S02]  /*25290*/  F2FP.BF16.F32.PACK_AB R14, RZ, R14 ;  /* 0x0000000eff0e723e */ /* 0x000fe400000010ff */
[----:B------:R-:W-:Y:S01]  /*252a0*/  IADD3.X R11, R5, UR4, RZ, P5, !PT ;  /* 0x00000004050b7c10 */ /* 0x000fe2000affe4ff */
[----:B------:R0:W-:Y:S04]  /*252b0*/  @P0 STG.E.U16 desc[UR36][R12.64+0x80], R17 ;  /* 0x000080110c000986 */ /* 0x0001e8000c101524 */
[----:B------:R1:W-:Y:S04]  /*252c0*/  @P4 STG.E.U16 desc[UR36][R10.64+0x82], R14 ;  /* 0x0000820e0a004986 */ /* 0x0003e8000c101524 */
[----:B0-----:R-:W2:Y:S04]  /*252d0*/  LDL.LU R12, [R1+0x9c] ;  /* 0x00009c00010c7983 */ /* 0x001ea80000300800 */
[----:B-1----:R-:W3:Y:S04]  /*252e0*/  LDL.LU R10, [R1+0x94] ;  /* 0x00009400010a7983 */ /* 0x002ee80000300800 */
[----:B------:R-:W4:Y:S01]  /*252f0*/  LDL.LU R11, [R1+0x98] ;  /* 0x00009800010b7983 */ /* 0x000f220000300800 */
[----:B------:R-:W-:-:S02]  /*25300*/  ISETP.GT.AND P2, PT, R0, 0x48, P1 ;  /* 0x000000480000780c */ /* 0x000fc40000f44270 */
[C---:B------:R-:W-:Y:S01]  /*25310*/  ISETP.GT.AND P4, PT, R0.reuse, 0x49, P1 ;  /* 0x000000490000780c */ /* 0x040fe20000f84270 */
[----:B------:R-:W-:Y:S01]  /*25320*/  FMUL R15, R15, R2 ;  /* 0x000000020f0f7220 */ /* 0x000fe20000400000 */
[----:B------:R-:W-:-:S04]  /*25330*/  ISETP.GT.AND P5, PT, R0, 0x48, P3 ;  /* 0x000000480000780c */ /* 0x000fc80001fa4270 */
[----:B------:R-:W-:-:S05]  /*25340*/  F2FP.BF16.F32.PACK_AB R15, RZ, R15 ;  /* 0x0000000fff0f723e */ /* 0x000fca00000010ff */
[----:B------:R0:W-:Y:S01]  /*25350*/  @P2 STG.E.U16 desc[UR36][R6.64+0x90], R15 ;  /* 0x0000900f06002986 */ /* 0x0001e2000c101524 */
[----:B------:R-:W-:Y:S01]  /*25360*/  ISETP.GT.AND P2, PT, R0, 0x50, P1 ;  /* 0x000000500000780c */ /* 0x000fe20000f44270 */
[-C--:B---3--:R-:W-:Y:S01]  /*25370*/  FMUL R10, R10, R2.reuse ;  /* 0x000000020a0a7220 */ /* 0x088fe20000400000 */
[----:B----4-:R-:W-:-:S04]  /*25380*/  FMUL R11, R11, R2 ;  /* 0x000000020b0b7220 */ /* 0x010fc80000400000 */
[----:B------:R-:W-:Y:S02]  /*25390*/  F2FP.BF16.F32.PACK_AB R13, RZ, R10 ;  /* 0x0000000aff0d723e */ /* 0x000fe400000010ff */
[----:B------:R-:W-:Y:S01]  /*253a0*/  IADD3 R10, P0, R4, UR5, RZ ;  /* 0x00000005040a7c10 */ /* 0x000fe2000ff1e0ff */
[----:B--2---:R-:W-:Y:S01]  /*253b0*/  FMUL R12, R12, R2 ;  /* 0x000000020c0c7220 */ /* 0x004fe20000400000 */
[----:B------:R-:W-:Y:S02]  /*253c0*/  F2FP.BF16.F32.PACK_AB R14, RZ, R11 ;  /* 0x0000000bff0e723e */ /* 0x000fe400000010ff */
[----:B------:R-:W-:Y:S01]  /*253d0*/  IADD3.X R11, R5, UR4, RZ, P0, !PT ;  /* 0x00000004050b7c10 */ /* 0x000fe200087fe4ff */
[----:B------:R-:W-:Y:S01]  /*253e0*/  @P4 STG.E.U16 desc[UR36][R6.64+0x92], R13 ;  /* 0x0000920d06004986 */ /* 0x000fe2000c101524 */
[----:B------:R-:W-:Y:S02]  /*253f0*/  ISETP.GT.AND P0, PT, R0, 0x49, P3 ;  /* 0x000000490000780c */ /* 0x000fe40001f04270 */
[----:B0-----:R-:W-:Y:S01]  /*25400*/  F2FP.BF16.F32.PACK_AB R15, RZ, R12 ;  /* 0x0000000cff0f723e */ /* 0x001fe200000010ff */
[----:B------:R0:W-:Y:S01]  /*25410*/  @P5 STG.E.U16 desc[UR36][R10.64+0x90], R14 ;  /* 0x0000900e0a005986 */ /* 0x0001e2000c101524 */
[----:B------:R-:W-:-:S02]  /*25420*/  FMUL R12, R235, R2 ;  /* 0x00000002eb0c7220 */ /* 0x000fc40000400000 */
[----:B------:R-:W-:-:S03]  /*25430*/  PRMT R17, R15, 0x7610, R17 ;  /* 0x000076100f117816 */ /* 0x000fc60000000011 */
[----:B------:R-:W-:Y:S02]  /*25440*/  F2FP.BF16.F32.PACK_AB R12, RZ, R12 ;  /* 0x0000000cff0c723e */ /* 0x000fe400000010ff */
[----:B0-----:R-:W-:-:S04]  /*25450*/  IADD3 R10, P4, R4, UR5, RZ ;  /* 0x00000005040a7c10 */ /* 0x001fc8000ff9e0ff */
[----:B------:R-:W-:Y:S02]  /*25460*/  IADD3.X R11, R5, UR4, RZ, P4, !PT ;  /* 0x00000004050b7c10 */ /* 0x000fe4000a7fe4ff */
[----:B------:R-:W-:Y:S01]  /*25470*/  ISETP.GT.AND P4, PT, R0, 0x51, P1 ;  /* 0x000000510000780c */ /* 0x000fe20000f84270 */
[-C--:B------:R-:W-:Y:S01]  /*25480*/  FMUL R15, R234, R2.reuse ;  /* 0x00000002ea0f7220 */ /* 0x080fe20000400000 */
[----:B------:R-:W-:Y:S01]  /*25490*/  PRMT R14, R12, 0x7610, R14 ;  /* 0x000076100c0e7816 */ /* 0x000fe2000000000e */
[----:B------:R0:W-:Y:S01]  /*254a0*/  @P0 STG.E.U16 desc[UR36][R10.64+0x92], R17 ;  /* 0x000092110a000986 */ /* 0x0001e2000c101524 */
[----:B------:R-:W-:Y:S01]  /*254b0*/  FMUL R12, R233, R2 ;  /* 0x00000002e90c7220 */ /* 0x000fe20000400000 */
[----:B------:R-:W-:Y:S02]  /*254c0*/  ISETP.GT.AND P0, PT, R0, 0x50, P3 ;  /* 0x000000500000780c */ /* 0x000fe40001f04270 */
[----:B------:R1:W-:Y:S02]  /*254d0*/  @P2 STG.E.U16 desc[UR36][R6.64+0xa0], R14 ;  /* 0x0000a00e06002986 */ /* 0x0003e4000c101524 */
[----:B------:R-:W-:-:S02]  /*254e0*/  F2FP.BF16.F32.PACK_AB R12, RZ, R12 ;  /* 0x0000000cff0c723e */ /* 0x000fc400000010ff */
[----:B0-----:R-:W-:Y:S02]  /*254f0*/  F2FP.BF16.F32.PACK_AB R11, RZ, R15 ;  /* 0x0000000fff0b723e */ /* 0x001fe400000010ff */
[----:B------:R-:W-:Y:S02]  /*25500*/  IADD3 R10, P2, R4, UR5, RZ ;  /* 0x00000005040a7c10 */ /* 0x000fe4000ff5e0ff */
[----:B------:R-:W-:Y:S01]  /*25510*/  PRMT R15, R12, 0x7610, R15 ;  /* 0x000076100c0f7816 */ /* 0x000fe2000000000f */
[----:B------:R0:W-:Y:S01]  /*25520*/  @P4 STG.E.U16 desc[UR36][R6.64+0xa2], R11 ;  /* 0x0000a20b06004986 */ /* 0x0001e2000c101524 */
[-C--:B------:R-:W-:Y:S01]  /*25530*/  FMUL R12, R229, R2.reuse ;  /* 0x00000002e50c7220 */ /* 0x080fe20000400000 */
[----:B------:R-:W-:Y:S01]  /*25540*/  FMUL R13, R230, R2 ;  /* 0x00000002e60d7220 */ /* 0x000fe20000400000 */
[----:B------:R-:W-:-:S03]  /*25550*/  ISETP.GT.AND P4, PT, R0, 0x59, P1 ;  /* 0x000000590000780c */ /* 0x000fc60000f84270 */
[----:B-1----:R-:W-:Y:S02]  /*25560*/  F2FP.BF16.F32.PACK_AB R14, RZ, R12 ;  /* 0x0000000cff0e723e */ /* 0x002fe400000010ff */
[----:B0-----:R-:W-:Y:S02]  /*25570*/  IADD3.X R11, R5, UR4, RZ, P2, !PT ;  /* 0x00000004050b7c10 */ /* 0x001fe400097fe4ff */
[C---:B------:R-:W-:Y:S01]  /*25580*/  ISETP.GT.AND P2, PT, R0.reuse, 0x51, P3 ;  /* 0x000000510000780c */ /* 0x040fe20001f44270 */
[----:B------:R-:W-:Y:S02]  /*25590*/  FMUL R12, R231, R2 ;  /* 0x00000002e70c7220 */ /* 0x000fe40000400000 */
[----:B------:R0:W-:Y:S01]  /*255a0*/  @P0 STG.E.U16 desc[UR36][R10.64+0xa0], R15 ;  /* 0x0000a00f0a000986 */ /* 0x0001e2000c101524 */
[----:B------:R-:W-:Y:S02]  /*255b0*/  ISETP.GT.AND P0, PT, R0, 0x58, P1 ;  /* 0x000000580000780c */ /* 0x000fe40000f04270 */
[----:B------:R-:W-:-:S02]  /*255c0*/  F2FP.BF16.F32.PACK_AB R13, RZ, R13 ;  /* 0x0000000dff0d723e */ /* 0x000fc400000010ff */
[----:B------:R-:W-:Y:S02]  /*255d0*/  F2FP.BF16.F32.PACK_AB R12, RZ, R12 ;  /* 0x0000000cff0c723e */ /* 0x000fe400000010ff */
[----:B0-----:R-:W-:-:S04]  /*255e0*/  IADD3 R10, P5, R4, UR5, RZ ;  /* 0x00000005040a7c10 */ /* 0x001fc8000ffbe0ff */
[----:B------:R-:W-:Y:S02]  /*255f0*/  IADD3.X R11, R5, UR4, RZ, P5, !PT ;  /* 0x00000004050b7c10 */ /* 0x000fe4000affe4ff */
[----:B------:R-:W-:-:S03]  /*25600*/  PRMT R18, R13, 0x7610, R18 ;  /* 0x000076100d127816 */ /* 0x000fc60000000012 */
[----:B------:R0:W-:Y:S04]  /*25610*/  @P2 STG.E.U16 desc[UR36][R10.64+0xa2], R14 ;  /* 0x0000a20e0a002986 */ /* 0x0001e8000c101524 */
[----:B------:R1:W-:Y:S01]  /*25620*/  @P0 STG.E.U16 desc[UR36][R6.64+0xb0], R18 ;  /* 0x0000b01206000986 */ /* 0x0003e2000c101524 */
[----:B------:R-:W-:Y:S02]  /*25630*/  ISETP.GT.AND P0, PT, R0, 0x58, P3 ;  /* 0x000000580000780c */ /* 0x000fe40001f04270 */
[----:B0-----:R-:W-:Y:S01]  /*25640*/  PRMT R11, R12, 0x7610, R11 ;  /* 0x000076100c0b7816 */ /* 0x001fe2000000000b */
[-C--:B------:R-:W-:Y:S01]  /*25650*/  FMUL R12, R232, R2.reuse ;  /* 0x00000002e80c7220 */ /* 0x080fe20000400000 */
[----:B------:R-:W-:-:S03]  /*25660*/  FMUL R13, R225, R2 ;  /* 0x00000002e10d7220 */ /* 0x000fc60000400000 */
[----:B------:R0:W-:Y:S01]  /*25670*/  @P4 STG.E.U16 desc[UR36][R6.64+0xb2], R11 ;  /* 0x0000b20b06004986 */ /* 0x0001e2000c101524 */
[----:B------:R-:W-:Y:S02]  /*25680*/  ISETP.GT.AND P4, PT, R0, 0x59, P3 ;  /* 0x000000590000780c */ /* 0x000fe40001f84270 */
[----:B------:R-:W-:Y:S02]  /*25690*/  F2FP.BF16.F32.PACK_AB R15, RZ, R12 ;  /* 0x0000000cff0f723e */ /* 0x000fe400000010ff */
[C---:B------:R-:W-:Y:S02]  /*256a0*/  IADD3 R10, P2, R4.reuse, UR5, RZ ;  /* 0x00000005040a7c10 */ /* 0x040fe4000ff5e0ff */
[----:B------:R-:W-:Y:S01]  /*256b0*/  IADD3 R12, P5, R4, UR5, RZ ;  /* 0x00000005040c7c10 */ /* 0x000fe2000ffbe0ff */
[----:B------:R-:W-:Y:S01]  /*256c0*/  FMUL R14, R226, R2 ;  /* 0x00000002e20e7220 */ /* 0x000fe20000400000 */
[----:B-1----:R-:W-:Y:S02]  /*256d0*/  PRMT R18, R15, 0x7610, R18 ;  /* 0x000076100f127816 */ /* 0x002fe40000000012 */
[----:B------:R-:W-:-:S02]  /*256e0*/  F2FP.BF16.F32.PACK_AB R17, RZ, R13 ;  /* 0x0000000dff11723e */ /* 0x000fc400000010ff */
[C---:B0-----:R-:W-:Y:S02]  /*256f0*/  IADD3.X R11, R5.reuse, UR4, RZ, P2, !PT ;  /* 0x00000004050b7c10 */ /* 0x041fe400097fe4ff */
[----:B------:R-:W-:Y:S02]  /*25700*/  IADD3.X R13, R5, UR4, RZ, P5, !PT ;  /* 0x00000004050d7c10 */ /* 0x000fe4000affe4ff */
[----:B------:R-:W-:Y:S01]  /*25710*/  ISETP.GT.AND P2, PT, R0, 0x60, P1 ;  /* 0x000000600000780c */ /* 0x000fe20000f44270 */
[----:B------:R0:W-:Y:S01]  /*25720*/  @P0 STG.E.U16 desc[UR36][R10.64+0xb0], R18 ;  /* 0x0000b0120a000986 */ /* 0x0001e2000c101524 */
[----:B------:R-:W-:Y:S01]  /*25730*/  FMUL R15, R228, R2 ;  /* 0x00000002e40f7220 */ /* 0x000fe20000400000 */
[C---:B------:R-:W-:Y:S02]  /*25740*/  ISETP.GT.AND P5, PT, R0.reuse, 0x60, P3 ;  /* 0x000000600000780c */ /* 0x040fe40001fa4270 */
[----:B------:R1:W-:Y:S01]  /*25750*/  @P4 STG.E.U16 desc[UR36][R12.64+0xb2], R17 ;  /* 0x0000b2110c004986 */ /* 0x0003e2000c101524 */
[----:B------:R-:W-:-:S02]  /*25760*/  ISETP.GT.AND P4, PT, R0, 0x61, P1 ;  /* 0x000000610000780c */ /* 0x000fc40000f84270 */
[----:B0-----:R-:W-:Y:S01]  /*25770*/  F2FP.BF16.F32.PACK_AB R11, RZ, R14 ;  /* 0x0000000eff0b723e */ /* 0x001fe200000010ff */
[----:B------:R-:W-:Y:S01]  /*25780*/  FMUL R14, R227, R2 ;  /* 0x00000002e30e7220 */ /* 0x000fe20000400000 */
[----:B------:R-:W-:Y:S02]  /*25790*/  IADD3 R10, P0, R4, UR5, RZ ;  /* 0x00000005040a7c10 */ /* 0x000fe4000ff1e0ff */
[----:B------:R-:W-:Y:S02]  /*257a0*/  F2FP.BF16.F32.PACK_AB R15, RZ, R15 ;  /* 0x0000000fff0f723e */ /* 0x000fe400000010ff */
[----:B------:R-:W-:Y:S01]  /*257b0*/  F2FP.BF16.F32.PACK_AB R14, RZ, R14 ;  /* 0x0000000eff0e723e */ /* 0x000fe200000010ff */
[----:B------:R0:W-:Y:S01]  /*257c0*/  @P2 STG.E.U16 desc[UR36][R6.64+0xc0], R11 ;  /* 0x0000c00b06002986 */ /* 0x0001e2000c101524 */
[----:B------:R-:W-:Y:S02]  /*257d0*/  PRMT R18, R15, 0x7610, R18 ;  /* 0x000076100f127816 */ /* 0x000fe40000000012 */
[----:B-1----:R-:W-:Y:S01]  /*257e0*/  PRMT R17, R14, 0x7610, R17 ;  /* 0x000076100e117816 */ /* 0x002fe20000000011 */
[----:B------:R-:W-:Y:S01]  /*257f0*/  FMUL R13, R221, R2 ;  /* 0x00000002dd0d7220 */ /* 0x000fe20000400000 */
[----:B------:R-:W-:-:S03]  /*25800*/  ISETP.GT.AND P2, PT, R0, 0x68, P1 ;  /* 0x000000680000780c */ /* 0x000fc60000f44270 */
[----:B------:R-:W-:Y:S01]  /*25810*/  @P4 STG.E.U16 desc[UR36][R6.64+0xc2], R17 ;  /* 0x0000c21106004986 */ /* 0x000fe2000c101524 */
[----:B0-----:R-:W-:Y:S02]  /*25820*/  IADD3.X R11, R5, UR4, RZ, P0, !PT ;  /* 0x00000004050b7c10 */ /* 0x001fe400087fe4ff */
[----:B------:R-:W-:Y:S02]  /*25830*/  ISETP.GT.AND P0, PT, R0, 0x61, P3 ;  /* 0x000000610000780c */ /* 0x000fe40001f04270 */
[----:B------:R-:W-:Y:S01]  /*25840*/  IADD3 R12, P4, R4, UR5, RZ ;  /* 0x00000005040c7c10 */ /* 0x000fe2000ff9e0ff */
[----:B------:R0:W-:Y:S01]  /*25850*/  @P5 STG.E.U16 desc[UR36][R10.64+0xc0], R18 ;  /* 0x0000c0120a005986 */ /* 0x0001e2000c101524 */
[-C--:B------:R-:W-:Y:S01]  /*25860*/  FMUL R14, R222, R2.reuse ;  /* 0x00000002de0e7220 */ /* 0x080fe20000400000 */
[----:B------:R-:W-:Y:S01]  /*25870*/  FMUL R15, R223, R2 ;  /* 0x00000002df0f7220 */ /* 0x000fe20000400000 */
[----:B0-----:R-:W-:Y:S02]  /*25880*/  F2FP.BF16.F32.PACK_AB R11, RZ, R13 ;  /* 0x0000000dff0b723e */ /* 0x001fe400000010ff */
[----:B------:R-:W-:-:S02]  /*25890*/  IADD3.X R13, R5, UR4, RZ, P4, !PT ;  /* 0x00000004050d7c10 */ /* 0x000fc4000a7fe4ff */
[----:B------:R-:W-:Y:S01]  /*258a0*/  PRMT R19, R11, 0x7610, R19 ;  /* 0x000076100b137816 */ /* 0x000fe20000000013 */
[----:B------:R-:W-:Y:S01]  /*258b0*/  FMUL R11, R224, R2 ;  /* 0x00000002e00b7220 */ /* 0x000fe20000400000 */
[----:B------:R-:W-:Y:S02]  /*258c0*/  F2FP.BF16.F32.PACK_AB R14, RZ, R14 ;  /* 0x0000000eff0e723e */ /* 0x000fe400000010ff */
[C---:B------:R-:W-:Y:S01]  /*258d0*/  ISETP.GT.AND P4, PT, R0.reuse, 0x69, P1 ;  /* 0x000000690000780c */ /* 0x040fe20000f84270 */
[----:B------:R0:W-:Y:S01]  /*258e0*/  @P0 STG.E.U16 desc[UR36][R12.64+0xc2], R19 ;  /* 0x0000c2130c000986 */ /* 0x0001e2000c101524 */
[----:B------:R-:W-:Y:S02]  /*258f0*/  ISETP.GT.AND P0, PT, R0, 0x68, P3 ;  /* 0x000000680000780c */ /* 0x000fe40001f04270 */
[----:B------:R-:W-:Y:S01]  /*25900*/  F2FP.BF16.F32.PACK_AB R15, RZ, R15 ;  /* 0x0000000fff0f723e */ /* 0x000fe200000010ff */
[----:B------:R1:W-:Y:S01]  /*25910*/  @P2 STG.E.U16 desc[UR36][R6.64+0xd0], R14 ;  /* 0x0000d00e06002986 */ /* 0x0003e2000c101524 */
[----:B------:R-:W-:-:S02]  /*25920*/  IADD3 R10, P2, R4, UR5, RZ ;  /* 0x00000005040a7c10 */ /* 0x000fc4000ff5e0ff */
[----:B------:R-:W-:Y:S02]  /*25930*/  PRMT R17, R15, 0x7610, R17 ;  /* 0x000076100f117816 */ /* 0x000fe40000000011 */
[----:B0-----:R-:W-:Y:S02]  /*25940*/  F2FP.BF16.F32.PACK_AB R13, RZ, R11 ;  /* 0x0000000bff0d723e */ /* 0x001fe400000010ff */
[----:B------:R-:W-:Y:S02]  /*25950*/  IADD3.X R11, R5, UR4, RZ, P2, !PT ;  /* 0x00000004050b7c10 */ /* 0x000fe400097fe4ff */
[----:B------:R-:W-:Y:S01]  /*25960*/  PRMT R18, R13, 0x7610, R18 ;  /* 0x000076100d127816 */ /* 0x000fe20000000012 */
[-C--:B------:R-:W-:Y:S01]  /*25970*/  FMUL R12, R217, R2.reuse ;  /* 0x00000002d90c7220 */ /* 0x080fe20000400000 */
[----:B------:R-:W-:Y:S01]  /*25980*/  @P4 STG.E.U16 desc[UR36][R6.64+0xd2], R17 ;  /* 0x0000d21106004986 */ /* 0x000fe2000c101524 */
[----:B------:R-:W-:Y:S01]  /*25990*/  FMUL R13, R218, R2 ;  /* 0x00000002da0d7220 */ /* 0x000fe20000400000 */
[----:B------:R-:W-:-:S02]  /*259a0*/  ISETP.GT.AND P2, PT, R0, 0x69, P3 ;  /* 0x000000690000780c */ /* 0x000fc40001f44270 */
[----:B------:R0:W-:Y:S01]  /*259b0*/  @P0 STG.E.U16 desc[UR36][R10.64+0xd0], R18 ;  /* 0x0000d0120a000986 */ /* 0x0001e2000c101524 */
[C---:B------:R-:W-:Y:S01]  /*259c0*/  ISETP.GT.AND P0, PT, R0.reuse, 0x70, P1 ;  /* 0x000000700000780c */ /* 0x040fe20000f04270 */
[----:B-1----:R-:W-:Y:S01]  /*259d0*/  FMUL R14, R219, R2 ;  /* 0x00000002db0e7220 */ /* 0x002fe20000400000 */
[----:B------:R-:W-:Y:S02]  /*259e0*/  ISETP.GT.AND P4, PT, R0, 0x71, P1 ;  /* 0x000000710000780c */ /* 0x000fe40000f84270 */
[----:B------:R-:W-:Y:S02]  /*259f0*/  F2FP.BF16.F32.PACK_AB R15, RZ, R13 ;  /* 0x0000000dff0f723e */ /* 0x000fe400000010ff */
[----:B------:R-:W-:Y:S02]  /*25a00*/  F2FP.BF16.F32.PACK_AB R14, RZ, R14 ;  /* 0x0000000eff0e723e */ /* 0x000fe400000010ff */
[----:B0-----:R-:W-:Y:S02]  /*25a10*/  F2FP.BF16.F32.PACK_AB R11, RZ, R12 ;  /* 0x0000000cff0b723e */ /* 0x001fe400000010ff */
[----:B------:R-:W-:-:S02]  /*25a20*/  IADD3 R12, P5, R4, UR5, RZ ;  /* 0x00000005040c7c10 */ /* 0x000fc4000ffbe0ff */
[----:B------:R-:W-:Y:S02]  /*25a30*/  PRMT R17, R11, 0x7610, R17 ;  /* 0x000076100b117816 */ /* 0x000fe40000000011 */
[----:B------:R-:W-:Y:S02]  /*25a40*/  IADD3.X R13, R5, UR4, RZ, P5, !PT ;  /* 0x00000004050d7c10 */ /* 0x000fe4000affe4ff */
[----:B------:R-:W-:Y:S02]  /*25a50*/  PRMT R19, R15, 0x7610, R19 ;  /* 0x000076100f137816 */ /* 0x000fe40000000013 */
[----:B------:R-:W-:Y:S01]  /*25a60*/  PRMT R18, R14, 0x7610, R18 ;  /* 0x000076100e127816 */ /* 0x000fe20000000012 */
[----:B------:R0:W-:Y:S01]  /*25a70*/  @P2 STG.E.U16 desc[UR36][R12.64+0xd2], R17 ;  /* 0x0000d2110c002986 */ /* 0x0001e2000c101524 */
[-C--:B------:R-:W-:Y:S01]  /*25a80*/  FMUL R10, R220, R2.reuse ;  /* 0x00000002dc0a7220 */ /* 0x080fe20000400000 */
[----:B------:R-:W-:Y:S02]  /*25a90*/  FMUL R11, R213, R2 ;  /* 0x00000002d50b7220 */ /* 0x000fe40000400000 */
[----:B------:R-:W-:Y:S01]  /*25aa0*/  @P0 STG.E.U16 desc[UR36][R6.64+0xe0], R19 ;  /* 0x0000e01306000986 */ /* 0x000fe2000c101524 */
[----:B------:R-:W-:-:S03]  /*25ab0*/  ISETP.GT.AND P0, PT, R0, 0x70, P3 ;  /* 0x000000700000780c */ /* 0x000fc60001f04270 */
[----:B------:R1:W-:Y:S01]  /*25ac0*/  @P4 STG.E.U16 desc[UR36][R6.64+0xe2], R18 ;  /* 0x0000e21206004986 */ /* 0x0003e2000c101524 */
[----:B------:R-:W-:Y:S02]  /*25ad0*/  ISETP.GT.AND P4, PT, R0, 0x71, P3 ;  /* 0x000000710000780c */ /* 0x000fe40001f84270 */
[----:B0-----:R-:W-:Y:S02]  /*25ae0*/  F2FP.BF16.F32.PACK_AB R13, RZ, R10 ;  /* 0x0000000aff0d723e */ /* 0x001fe400000010ff */
[C---:B------:R-:W-:Y:S02]  /*25af0*/  IADD3 R10, P2, R4.reuse, UR5, RZ ;  /* 0x00000005040a7c10 */ /* 0x040fe4000ff5e0ff */
[----:B------:R-:W-:Y:S02]  /*25b00*/  F2FP.BF16.F32.PACK_AB R15, RZ, R11 ;  /* 0x0000000bff0f723e */ /* 0x000fe400000010ff */
[----:B------:R-:W-:Y:S01]  /*25b10*/  IADD3 R12, P5, R4, UR5, RZ ;  /* 0x00000005040c7c10 */ /* 0x000fe2000ffbe0ff */
[----:B------:R-:W-:Y:S01]  /*25b20*/  FMUL R14, R214, R2 ;  /* 0x00000002d60e7220 */ /* 0x000fe20000400000 */
[----:B------:R-:W-:-:S02]  /*25b30*/  IADD3.X R11, R5, UR4, RZ, P2, !PT ;  /* 0x00000004050b7c10 */ /* 0x000fc400097fe4ff */
[----:B------:R-:W-:Y:S02]  /*25b40*/  PRMT R17, R13, 0x7610, R17 ;  /* 0x000076100d117816 */ /* 0x000fe40000000011 */
[----:B------:R-:W-:Y:S02]  /*25b50*/  IADD3.X R13, R5, UR4, RZ, P5, !PT ;  /* 0x00000004050d7c10 */ /* 0x000fe4000affe4ff */
[----:B-1----:R-:W-:Y:S02]  /*25b60*/  PRMT R18, R15, 0x7610, R18 ;  /* 0x000076100f127816 */ /* 0x002fe40000000012 */
        /* <DEDUP_REMOVED lines=12> */
[----:B-1----:R-:W-:Y:S02]  /*25c30*/  PRMT R18, R15, 0x7610, R18 ;  /* 0x000076100f127816 */ /* 0x002fe40000000012 */
[----:B------:R-:W-:Y:S01]  /*25c40*/  PRMT R17, R14, 0x7610, R17 ;  /* 0x000076100e117816 */ /* 0x000fe20000000011 */
        /* <DEDUP_REMOVED lines=318> */
[----:B------:R-:W-:Y:S01]  /*27030*/  PRMT R19, R15, 0x7610, R19 ;  /* 0x000076100f137816 */ /* 0x000fe20000000013 */
[-C--:B------:R-:W-:Y:S01]  /*27040*/  FMUL R10, R160, R2.reuse ;  /* 0x00000002a00a7220 */ /* 0x080fe20000400000 */
[----:B------:R-:W-:Y:S01]  /*27050*/  PRMT R18, R14, 0x7610, R18 ;  /* 0x000076100e127816 */ /* 0x000fe20000000012 */
[----:B------:R0:W-:Y:S01]  /*27060*/  @P2 STG.E.U16 desc[UR36][R12.64+0x1c2], R17 ;  /* 0x0001c2110c002986 */ /* 0x0001e2000c101524 */
[----:B------:R-:W-:-:S03]  /*27070*/  FMUL R11, R153, R2 ;  /* 0x00000002990b7220 */ /* 0x000fc60000400000 */
[----:B------:R-:W-:Y:S01]  /*27080*/  @P0 STG.E.U16 desc[UR36][R6.64+0x1d0], R19 ;  /* 0x0001d01306000986 */ /* 0x000fe2000c101524 */
[----:B------:R-:W-:-:S03]  /*27090*/  ISETP.GT.AND P0, PT, R0, 0xe8, P3 ;  /* 0x000000e80000780c */ /* 0x000fc60001f04270 */
[----:B------:R1:W-:Y:S01]  /*270a0*/  @P4 STG.E.U16 desc[UR36][R6.64+0x1d2], R18 ;  /* 0x0001d21206004986 */ /* 0x0003e2000c101524 */
[----:B------:R-:W-:Y:S02]  /*270b0*/  ISETP.GT.AND P4, PT, R0, 0xe9, P3 ;  /* 0x000000e90000780c */ /* 0x000fe40001f84270 */
[----:B0-----:R-:W-:Y:S02]  /*270c0*/  F2FP.BF16.F32.PACK_AB R13, RZ, R10 ;  /* 0x0000000aff0d723e */ /* 0x001fe400000010ff */
[C---:B------:R-:W-:Y:S02]  /*270d0*/  IADD3 R10, P2, R4.reuse, UR5, RZ ;  /* 0x00000005040a7c10 */ /* 0x040fe4000ff5e0ff */
[----:B------:R-:W-:Y:S02]  /*270e0*/  F2FP.BF16.F32.PACK_AB R15, RZ, R11 ;  /* 0x0000000bff0f723e */ /* 0x000fe400000010ff */
[----:B------:R-:W-:Y:S02]  /*270f0*/  IADD3.X R11, R5, UR4, RZ, P2, !PT ;  /* 0x00000004050b7c10 */ /* 0x000fe400097fe4ff */
[----:B------:R-:W-:-:S02]  /*27100*/  IADD3 R12, P5, R4, UR5, RZ ;  /* 0x00000005040c7c10 */ /* 0x000fc4000ffbe0ff */
[----:B------:R-:W-:Y:S01]  /*27110*/  ISETP.GT.AND P2, PT, R0, 0xf0, P1 ;  /* 0x000000f00000780c */ /* 0x000fe20000f44270 */
[----:B------:R-:W-:Y:S01]  /*27120*/  FMUL R14, R154, R2 ;  /* 0x000000029a0e7220 */ /* 0x000fe20000400000 */
[----:B------:R-:W-:Y:S02]  /*27130*/  PRMT R17, R13, 0x7610, R17 ;  /* 0x000076100d117816 */ /* 0x000fe40000000011 */
[----:B------:R-:W-:Y:S02]  /*27140*/  IADD3.X R13, R5, UR4, RZ, P5, !PT ;  /* 0x00000004050d7c10 */ /* 0x000fe4000affe4ff */
[----:B-1----:R-:W-:Y:S01]  /*27150*/  PRMT R18, R15, 0x7610, R18 ;  /* 0x000076100f127816 */ /* 0x002fe20000000012 */
[----:B------:R0:W-:Y:S01]  /*27160*/  @P0 STG.E.U16 desc[UR36][R10.64+0x1d0], R17 ;  /* 0x0001d0110a000986 */ /* 0x0001e2000c101524 */
[----:B------:R-:W-:-:S03]  /*27170*/  ISETP.GT.AND P0, PT, R0, 0xf1, P1 ;  /* 0x000000f10000780c */ /* 0x000fc60000f04270 */
[----:B------:R1:W-:Y:S01]  /*27180*/  @P4 STG.E.U16 desc[UR36][R12.64+0x1d2], R18 ;  /* 0x0001d2120c004986 */ /* 0x0003e2000c101524 */
[----:B------:R-:W-:Y:S01]  /*27190*/  ISETP.GT.AND P4, PT, R0, 0xf0, P3 ;  /* 0x000000f00000780c */ /* 0x000fe20001f84270 */
[----:B------:R-:W-:Y:S01]  /*271a0*/  FMUL R15, R156, R2 ;  /* 0x000000029c0f7220 */ /* 0x000fe20000400000 */
[----:B0-----:R-:W-:Y:S01]  /*271b0*/  F2FP.BF16.F32.PACK_AB R11, RZ, R14 ;  /* 0x0000000eff0b723e */ /* 0x001fe200000010ff */
[----:B------:R-:W-:-:S04]  /*271c0*/  FMUL R14, R155, R2 ;  /* 0x000000029b0e7220 */ /* 0x000fc80000400000 */
[----:B------:R0:W-:Y:S01]  /*271d0*/  @P2 STG.E.U16 desc[UR36][R6.64+0x1e0], R11 ;  /* 0x0001e00b06002986 */ /* 0x0001e2000c101524 */
[----:B------:R-:W-:Y:S02]  /*271e0*/  F2FP.BF16.F32.PACK_AB R14, RZ, R14 ;  /* 0x0000000eff0e723e */ /* 0x000fe400000010ff */
[----:B------:R-:W-:Y:S02]  /*271f0*/  IADD3 R10, P2, R4, UR5, RZ ;  /* 0x00000005040a7c10 */ /* 0x000fe4000ff5e0ff */
[----:B------:R-:W-:Y:S01]  /*27200*/  PRMT R17, R14, 0x7610, R17 ;  /* 0x000076100e117816 */ /* 0x000fe20000000011 */
[----:B-1----:R-:W-:Y:S01]  /*27210*/  FMUL R13, R21, R2 ;  /* 0x00000002150d7220 */ /* 0x002fe20000400000 */
[----:B------:R-:W-:Y:S02]  /*27220*/  F2FP.BF16.F32.PACK_AB R15, RZ, R15 ;  /* 0x0000000fff0f723e */ /* 0x000fe400000010ff */
[----:B------:R-:W-:Y:S02]  /*27230*/  ISETP.GT.AND P5, PT, R0, 0xf1, P3 ;  /* 0x000000f10000780c */ /* 0x000fe40001fa4270 */
[----:B0-----:R-:W-:Y:S01]  /*27240*/  IADD3.X R11, R5, UR4, RZ, P2, !PT ;  /* 0x00000004050b7c10 */ /* 0x001fe200097fe4ff */
[----:B------:R-:W-:Y:S01]  /*27250*/  @P0 STG.E.U16 desc[UR36][R6.64+0x1e2], R17 ;  /* 0x0001e21106000986 */ /* 0x000fe2000c101524 */
[----:B------:R-:W-:-:S03]  /*27260*/  IADD3 R12, P0, R4, UR5, RZ ;  /* 0x00000005040c7c10 */ /* 0x000fc6000ff1e0ff */
[----:B------:R0:W-:Y:S01]  /*27270*/  @P4 STG.E.U16 desc[UR36][R10.64+0x1e0], R15 ;  /* 0x0001e00f0a004986 */ /* 0x0001e2000c101524 */
[----:B------:R-:W-:Y:S01]  /*27280*/  ISETP.GT.AND P4, PT, R0, 0xf8, P1 ;  /* 0x000000f80000780c */ /* 0x000fe20000f84270 */
[----:B------:R-:W-:Y:S01]  /*27290*/  FMUL R14, R22, R2 ;  /* 0x00000002160e7220 */ /* 0x000fe20000400000 */
[----:B------:R-:W-:Y:S02]  /*272a0*/  ISETP.GT.AND P2, PT, R3, 0x100, PT ;  /* 0x000001000300780c */ /* 0x000fe40003f44270 */
[----:B------:R-:W-:Y:S02]  /*272b0*/  ISETP.GT.AND P1, PT, R0, 0xf9, P1 ;  /* 0x000000f90000780c */ /* 0x000fe40000f24270 */
[----:B0-----:R-:W-:Y:S02]  /*272c0*/  F2FP.BF16.F32.PACK_AB R11, RZ, R13 ;  /* 0x0000000dff0b723e */ /* 0x001fe400000010ff */
[----:B------:R-:W-:Y:S02]  /*272d0*/  IADD3.X R13, R5, UR4, RZ, P0, !PT ;  /* 0x00000004050d7c10 */ /* 0x000fe400087fe4ff */
[----:B------:R-:W-:-:S02]  /*272e0*/  PRMT R18, R11, 0x7610, R18 ;  /* 0x000076100b127816 */ /* 0x000fc40000000012 */
[----:B------:R-:W-:Y:S01]  /*272f0*/  ISETP.GT.AND P0, PT, R3, 0x108, PT ;  /* 0x000001080300780c */ /* 0x000fe20003f04270 */
[----:B------:R-:W-:Y:S01]  /*27300*/  FMUL R3, R23, R2 ;  /* 0x0000000217037220 */ /* 0x000fe20000400000 */
[----:B------:R-:W-:Y:S01]  /*27310*/  F2FP.BF16.F32.PACK_AB R14, RZ, R14 ;  /* 0x0000000eff0e723e */ /* 0x000fe200000010ff */
[----:B------:R0:W-:Y:S01]  /*27320*/  @P5 STG.E.U16 desc[UR36][R12.64+0x1e2], R18 ;  /* 0x0001e2120c005986 */ /* 0x0001e2000c101524 */
[----:B------:R-:W-:Y:S02]  /*27330*/  ISETP.GT.AND P5, PT, R0, 0xf8, P3 ;  /* 0x000000f80000780c */ /* 0x000fe40001fa4270 */
[----:B------:R-:W-:Y:S01]  /*27340*/  F2FP.BF16.F32.PACK_AB R3, RZ, R3 ;  /* 0x00000003ff03723e */ /* 0x000fe200000010ff */
[----:B------:R-:W-:Y:S01]  /*27350*/  FMUL R11, R152, R2 ;  /* 0x00000002980b7220 */ /* 0x000fe20000400000 */
[----:B------:R-:W-:Y:S01]  /*27360*/  @P4 STG.E.U16 desc[UR36][R6.64+0x1f0], R14 ;  /* 0x0001f00e06004986 */ /* 0x000fe2000c101524 */
[----:B------:R-:W-:Y:S02]  /*27370*/  IADD3 R10, P4, R4, UR5, RZ ;  /* 0x00000005040a7c10 */ /* 0x000fe4000ff9e0ff */
[----:B------:R-:W-:-:S02]  /*27380*/  PRMT R15, R3, 0x7610, R15 ;  /* 0x00007610030f7816 */ /* 0x000fc4000000000f */
[----:B0-----:R-:W-:-:S03]  /*27390*/  F2FP.BF16.F32.PACK_AB R13, RZ, R11 ;  /* 0x0000000bff0d723e */ /* 0x001fc600000010ff */
[----:B------:R0:W-:Y:S01]  /*273a0*/  @P1 STG.E.U16 desc[UR36][R6.64+0x1f2], R15 ;  /* 0x0001f20f06001986 */ /* 0x0001e2000c101524 */
[----:B------:R-:W-:Y:S02]  /*273b0*/  IADD3.X R11, R5, UR4, RZ, P4, !PT ;  /* 0x00000004050b7c10 */ /* 0x000fe4000a7fe4ff */
[----:B------:R-:W-:Y:S01]  /*273c0*/  IADD3 R12, P1, R4, UR5, RZ ;  /* 0x00000005040c7c10 */ /* 0x000fe2000ff3e0ff */
[----:B------:R-:W-:Y:S01]  /*273d0*/  USHF.L.U32 UR11, UR8, 0x9, URZ ;  /* 0x00000009080b7899 */ /* 0x000fe2000800063f */
[C---:B------:R-:W-:Y:S01]  /*273e0*/  ISETP.GT.AND P3, PT, R0.reuse, 0xf9, P3 ;  /* 0x000000f90000780c */ /* 0x040fe20001f64270 */
[----:B------:R1:W-:Y:S01]  /*273f0*/  @P5 STG.E.U16 desc[UR36][R10.64+0x1f0], R13 ;  /* 0x0001f00d0a005986 */ /* 0x0003e2000c101524 */
[----:B------:R-:W-:Y:S01]  /*27400*/  ISETP.GT.AND P4, PT, R0, RZ, P2 ;  /* 0x000000ff0000720c */ /* 0x000fe20001784270 */
[-C--:B------:R-:W-:Y:S01]  /*27410*/  FMUL R3, R20, R2.reuse ;  /* 0x0000000214037220 */ /* 0x080fe20000400000 */
[----:B------:R-:W-:Y:S01]  /*27420*/  USHF.L.U64.HI UR5, UR8, 0x9, UR9 ;  /* 0x0000000908057899 */ /* 0x000fe20008010209 */
[-C--:B------:R-:W-:Y:S01]  /*27430*/  FMUL R24, R24, R2.reuse ;  /* 0x0000000218187220 */ /* 0x080fe20000400000 */
[----:B------:R-:W-:Y:S01]  /*27440*/  FMUL R25, R25, R2 ;  /* 0x0000000219197220 */ /* 0x000fe20000400000 */
[----:B0-----:R-:W-:-:S02]  /*27450*/  IADD3 R6, P5, R8, UR11, RZ ;  /* 0x0000000b08067c10 */ /* 0x001fc4000ffbe0ff */
[----:B-1----:R-:W-:Y:S02]  /*27460*/  IADD3.X R13, R5, UR4, RZ, P1, !PT ;  /* 0x00000004050d7c10 */ /* 0x002fe40008ffe4ff */
[C---:B------:R-:W-:Y:S02]  /*27470*/  ISETP.GT.AND P1, PT, R0.reuse, 0x1, P2 ;  /* 0x000000010000780c */ /* 0x040fe40001724270 */
[----:B------:R-:W-:Y:S02]  /*27480*/  F2FP.BF16.F32.PACK_AB R3, RZ, R3 ;  /* 0x00000003ff03723e */ /* 0x000fe400000010ff */
[----:B------:R-:W-:Y:S02]  /*27490*/  F2FP.BF16.F32.PACK_AB R24, RZ, R24 ;  /* 0x00000018ff18723e */ /* 0x000fe400000010ff */
[----:B------:R-:W-:Y:S02]  /*274a0*/  IADD3.X R7, R9, UR5, RZ, P5, !PT ;  /* 0x0000000509077c10 */ /* 0x000fe4000affe4ff */
[----:B------:R-:W-:Y:S01]  /*274b0*/  F2FP.BF16.F32.PACK_AB R25, RZ, R25 ;  /* 0x00000019ff19723e */ /* 0x000fe200000010ff */
[----:B------:R-:W-:Y:S01]  /*274c0*/  @P3 STG.E.U16 desc[UR36][R12.64+0x1f2], R3 ;  /* 0x0001f2030c003986 */ /* 0x000fe2000c101524 */
[----:B------:R-:W-:-:S03]  /*274d0*/  ISETP.GT.AND P3, PT, R0, RZ, P0 ;  /* 0x000000ff0000720c */ /* 0x000fc60000764270 */
[----:B------:R-:W-:Y:S01]  /*274e0*/  @P4 STG.E.U16 desc[UR36][R6.64], R24 ;  /* 0x0000001806004986 */ /* 0x000fe2000c101524 */
[----:B------:R-:W-:-:S03]  /*274f0*/  ISETP.GT.AND P4, PT, R0, 0x1, P0 ;  /* 0x000000010000780c */ /* 0x000fc60000784270 */
[----:B------:R-:W-:Y:S01]  /*27500*/  @P1 STG.E.U16 desc[UR36][R6.64+0x2], R25 ;  /* 0x0000021906001986 */ /* 0x000fe2000c101524 */
[----:B------:R-:W-:Y:S01]  /*27510*/  IADD3 R8, P1, R4, UR11, RZ ;  /* 0x0000000b04087c10 */ /* 0x000fe2000ff3e0ff */
[-C--:B------:R-:W-:Y:S01]  /*27520*/  FMUL R26, R26, R2.reuse ;  /* 0x000000021a1a7220 */ /* 0x080fe20000400000 */
[-C--:B------:R-:W-:Y:S01]  /*27530*/  FMUL R27, R27, R2.reuse ;  /* 0x000000021b1b7220 */ /* 0x080fe20000400000 */
[----:B------:R-:W-:Y:S02]  /*27540*/  IADD3 R10, P5, R4, UR11, RZ ;  /* 0x0000000b040a7c10 */ /* 0x000fe4000ffbe0ff */
[----:B------:R-:W-:Y:S02]  /*27550*/  IADD3.X R9, R5, UR5, RZ, P1, !PT ;  /* 0x0000000505097c10 */ /* 0x000fe40008ffe4ff */
[----:B------:R-:W-:Y:S01]  /*27560*/  ISETP.GT.AND P1, PT, R0, 0x8, P2 ;  /* 0x000000080000780c */ /* 0x000fe20001724270 */
[----:B------:R-:W-:Y:S01]  /*27570*/  FMUL R28, R28, R2 ;  /* 0x000000021c1c7220 */ /* 0x000fe20000400000 */
[----:B------:R-:W-:-:S02]  /*27580*/  F2FP.BF16.F32.PACK_AB R26, RZ, R26 ;  /* 0x0000001aff1a723e */ /* 0x000fc400000010ff */
[----:B------:R-:W-:Y:S02]  /*27590*/  F2FP.BF16.F32.PACK_AB R27, RZ, R27 ;  /* 0x0000001bff1b723e */ /* 0x000fe400000010ff */
[----:B------:R-:W-:Y:S01]  /*275a0*/  IADD3.X R11, R5, UR5, RZ, P5, !PT ;  /* 0x00000005050b7c10 */ /* 0x000fe2000affe4ff */
[----:B------:R0:W-:Y:S01]  /*275b0*/  @P3 STG.E.U16 desc[UR36][R8.64], R26 ;  /* 0x0000001a08003986 */ /* 0x0001e2000c101524 */
[----:B------:R-:W-:Y:S02]  /*275c0*/  F2FP.BF16.F32.PACK_AB R28, RZ, R28 ;  /* 0x0000001cff1c723e */ /* 0x000fe400000010ff */
[C---:B------:R-:W-:Y:S01]  /*275d0*/  ISETP.GT.AND P3, PT, R0.reuse, 0x9, P2 ;  /* 0x000000090000780c */ /* 0x040fe20001764270 */
[----:B------:R1:W-:Y:S01]  /*275e0*/  @P4 STG.E.U16 desc[UR36][R10.64+0x2], R27 ;  /* 0x0000021b0a004986 */ /* 0x0003e2000c101524 */
[----:B------:R-:W-:Y:S01]  /*275f0*/  ISETP.GT.AND P4, PT, R0, 0x8, P0 ;  /* 0x000000080000780c */ /* 0x000fe20000784270 */
[-C--:B------:R-:W-:Y:S01]  /*27600*/  FMUL R29, R29, R2.reuse ;  /* 0x000000021d1d7220 */ /* 0x080fe20000400000 */
[----:B------:R-:W-:Y:S01]  /*27610*/  FMUL R30, R30, R2 ;  /* 0x000000021e1e7220 */ /* 0x000fe20000400000 */
[----:B------:R-:W-:Y:S01]  /*27620*/  @P1 STG.E.U16 desc[UR36][R6.64+0x10], R28 ;  /* 0x0000101c06001986 */ /* 0x000fe2000c101524 */
[----:B0-----:R-:W-:-:S02]  /*27630*/  IADD3 R8, P1, R4, UR11, RZ ;  /* 0x0000000b04087c10 */ /* 0x001fc4000ff3e0ff */
[----:B------:R-:W-:Y:S02]  /*27640*/  F2FP.BF16.F32.PACK_AB R29, RZ, R29 ;  /* 0x0000001dff1d723e */ /* 0x000fe400000010ff */
[----:B------:R-:W-:Y:S02]  /*27650*/  F2FP.BF16.F32.PACK_AB R30, RZ, R30 ;  /* 0x0000001eff1e723e */ /* 0x000fe400000010ff */
[----:B------:R-:W-:Y:S02]  /*27660*/  IADD3.X R9, R5, UR5, RZ, P1, !PT ;  /* 0x0000000505097c10 */ /* 0x000fe40008ffe4ff */
[C---:B------:R-:W-:Y:S01]  /*27670*/  ISETP.GT.AND P1, PT, R0.reuse, 0x9, P0 ;  /* 0x000000090000780c */ /* 0x040fe20000724270 */
[----:B------:R-:W-:Y:S01]  /*27680*/  @P3 STG.E.U16 desc[UR36][R6.64+0x12], R29 ;  /* 0x0000121d06003986 */ /* 0x000fe2000c101524 */
[-C--:B------:R-:W-:Y:S01]  /*27690*/  FMUL R31, R31, R2.reuse ;  /* 0x000000021f1f7220 */ /* 0x080fe20000400000 */
[----:B------:R-:W-:Y:S02]  /*276a0*/  ISETP.GT.AND P3, PT, R0, 0x10, P2 ;  /* 0x000000100000780c */ /* 0x000fe40001764270 */
[----:B------:R0:W-:Y:S01]  /*276b0*/  @P4 STG.E.U16 desc[UR36][R8.64+0x10], R30 ;  /* 0x0000101e08004986 */ /* 0x0001e2000c101524 */
[----:B-1----:R-:W-:Y:S01]  /*276c0*/  IADD3 R10, P4, R4, UR11, RZ ;  /* 0x0000000b040a7c10 */ /* 0x002fe2000ff9e0ff */
[----:B------:R-:W-:Y:S01]  /*276d0*/  FMUL R32, R32, R2 ;  /* 0x0000000220207220 */ /* 0x000fe20000400000 */
[----:B------:R-:W-:-:S02]  /*276e0*/  F2FP.BF16.F32.PACK_AB R31, RZ, R31 ;  /* 0x0000001fff1f723e */ /* 0x000fc400000010ff */
[----:B------:R-:W-:Y:S02]  /*276f0*/  IADD3.X R11, R5, UR5, RZ, P4, !PT ;  /* 0x00000005050b7c10 */ /* 0x000fe4000a7fe4ff */
        /* <DEDUP_REMOVED lines=10> */
[----:B------:R-:W-:Y:S01]  /*277a0*/  IADD3.X R9, R5, UR5, RZ, P3, !PT ;  /* 0x0000000505097c10 */ /* 0x000fe20009ffe4ff */
[----:B------:R-:W-:Y:S01]  /*277b0*/  @P4 STG.E.U16 desc[UR36][R6.64+0x22], R33 ;  /* 0x0000222106004986 */ /* 0x000fe2000c101524 */
[----:B------:R-:W-:-:S03]  /*277c0*/  ISETP.GT.AND P3, PT, R0, 0x11, P0 ;  /* 0x000000110000780c */ /* 0x000fc60000764270 */
[----:B------:R0:W-:Y:S01]  /*277d0*/  @P1 STG.E.U16 desc[UR36][R8.64+0x20], R34 ;  /* 0x0000202208001986 */ /* 0x0001e2000c101524 */
[C---:B------:R-:W-:Y:S01]  /*277e0*/  ISETP.GT.AND P1, PT, R0.reuse, 0x18, P2 ;  /* 0x000000180000780c */ /* 0x040fe20001724270 */
[-C--:B------:R-:W-:Y:S01]  /*277f0*/  FMUL R35, R35, R2.reuse ;  /* 0x0000000223237220 */ /* 0x080fe20000400000 */
[----:B------:R-:W-:Y:S01]  /*27800*/  ISETP.GT.AND P4, PT, R0, 0x19, P2 ;  /* 0x000000190000780c */ /* 0x000fe20001784270 */
[-C--:B------:R-:W-:Y:S01]  /*27810*/  FMUL R36, R36, R2.reuse ;  /* 0x0000000224247220 */ /* 0x080fe20000400000 */
[----:B-1----:R-:W-:Y:S01]  /*27820*/  IADD3 R10, P5, R4, UR11, RZ ;  /* 0x0000000b040a7c10 */ /* 0x002fe2000ffbe0ff */
[----:B------:R-:W-:Y:S01]  /*27830*/  FMUL R37, R37, R2 ;  /* 0x0000000225257220 */ /* 0x000fe20000400000 */
[----:B------:R-:W-:Y:S02]  /*27840*/  F2FP.BF16.F32.PACK_AB R35, RZ, R35 ;  /* 0x00000023ff23723e */ /* 0x000fe400000010ff */
[----:B------:R-:W-:Y:S02]  /*27850*/  IADD3.X R11, R5, UR5, RZ, P5, !PT ;  /* 0x00000005050b7c10 */ /* 0x000fe4000affe4ff */
[----:B------:R-:W-:-:S02]  /*27860*/  F2FP.BF16.F32.PACK_AB R36, RZ, R36 ;  /* 0x00000024ff24723e */ /* 0x000fc400000010ff */
[----:B------:R-:W-:Y:S01]  /*27870*/  F2FP.BF16.F32.PACK_AB R37, RZ, R37 ;  /* 0x00000025ff25723e */ /* 0x000fe200000010ff */
[----:B------:R1:W-:Y:S04]  /*27880*/  @P3 STG.E.U16 desc[UR36][R10.64+0x22], R35 ;  /* 0x000022230a003986 */ /* 0x0003e8000c101524 */
[----:B------:R-:W-:Y:S01]  /*27890*/  @P1 STG.E.U16 desc[UR36][R6.64+0x30], R36 ;  /* 0x0000302406001986 */ /* 0x000fe2000c101524 */
[----:B------:R-:W-:-:S03]  /*278a0*/  ISETP.GT.AND P1, PT, R0, 0x18, P0 ;  /* 0x000000180000780c */ /* 0x000fc60000724270 */
[----:B------:R-:W-:Y:S01]  /*278b0*/  @P4 STG.E.U16 desc[UR36][R6.64+0x32], R37 ;  /* 0x0000322506004986 */ /* 0x000fe2000c101524 */
[----:B------:R-:W-:Y:S01]  /*278c0*/  ISETP.GT.AND P4, PT, R0, 0x19, P0 ;  /* 0x000000190000780c */ /* 0x000fe20000784270 */
[-C--:B------:R-:W-:Y:S01]  /*278d0*/  FMUL R38, R38, R2.reuse ;  /* 0x0000000226267220 */ /* 0x080fe20000400000 */
[----:B------:R-:W-:Y:S01]  /*278e0*/  FMUL R39, R39, R2 ;  /* 0x0000000227277220 */ /* 0x000fe20000400000 */
[C---:B0-----:R-:W-:Y:S02]  /*278f0*/  IADD3 R8, P3, R4.reuse, UR11, RZ ;  /* 0x0000000b04087c10 */ /* 0x041fe4000ff7e0ff */
[----:B-1----:R-:W-:Y:S02]  /*27900*/  IADD3 R10, P5, R4, UR11, RZ ;  /* 0x0000000b040a7c10 */ /* 0x002fe4000ffbe0ff */
[----:B------:R-:W-:Y:S02]  /*27910*/  F2FP.BF16.F32.PACK_AB R38, RZ, R38 ;  /* 0x00000026ff26723e */ /* 0x000fe400000010ff */
[----:B------:R-:W-:-:S02]  /*27920*/  IADD3.X R9, R5, UR5, RZ, P3, !PT ;  /* 0x0000000505097c10 */ /* 0x000fc40009ffe4ff */
[----:B------:R-:W-:Y:S02]  /*27930*/  F2FP.BF16.F32.PACK_AB R39, RZ, R39 ;  /* 0x00000027ff27723e */ /* 0x000fe400000010ff */
[----:B------:R-:W-:Y:S01]  /*27940*/  IADD3.X R11, R5, UR5, RZ, P5, !PT ;  /* 0x00000005050b7c10 */ /* 0x000fe2000affe4ff */
[----:B------:R0:W-:Y:S01]  /*27950*/  @P1 STG.E.U16 desc[UR36][R8.64+0x30], R38 ;  /* 0x0000302608001986 */ /* 0x0001e2000c101524 */
[----:B------:R-:W-:-:S03]  /*27960*/  ISETP.GT.AND P3, PT, R0, 0x20, P2 ;  /* 0x000000200000780c */ /* 0x000fc60001764270 */
[----:B------:R1:W-:Y:S01]  /*27970*/  @P4 STG.E.U16 desc[UR36][R10.64+0x32], R39 ;  /* 0x000032270a004986 */ /* 0x0003e2000c101524 */
[----:B------:R-:W-:Y:S01]  /*27980*/  ISETP.GT.AND P4, PT, R0, 0x21, P2 ;  /* 0x000000210000780c */ /* 0x000fe20001784270 */
[-C--:B------:R-:W-:Y:S01]  /*27990*/  FMUL R40, R40, R2.reuse ;  /* 0x0000000228287220 */ /* 0x080fe20000400000 */
[----:B------:R-:W-:Y:S01]  /*279a0*/  FMUL R41, R41, R2 ;  /* 0x0000000229297220 */ /* 0x000fe20000400000 */
[----:B------:R-:W-:Y:S02]  /*279b0*/  ISETP.GT.AND P5, PT, R0, 0x20, P0 ;  /* 0x000000200000780c */ /* 0x000fe400007a4270 */
[----:B0-----:R-:W-:Y:S02]  /*279c0*/  IADD3 R8, P1, R4, UR11, RZ ;  /* 0x0000000b04087c10 */ /* 0x001fe4000ff3e0ff */
[----:B------:R-:W-:Y:S02]  /*279d0*/  F2FP.BF16.F32.PACK_AB R40, RZ, R40 ;  /* 0x00000028ff28723e */ /* 0x000fe400000010ff */
[----:B------:R-:W-:-:S02]  /*279e0*/  F2FP.BF16.F32.PACK_AB R41, RZ, R41 ;  /* 0x00000029ff29723e */ /* 0x000fc400000010ff */
[----:B------:R-:W-:Y:S02]  /*279f0*/  IADD3.X R9, R5, UR5, RZ, P1, !PT ;  /* 0x0000000505097c10 */ /* 0x000fe40008ffe4ff */
[----:B------:R-:W-:Y:S01]  /*27a00*/  ISETP.GT.AND P1, PT, R0, 0x21, P0 ;  /* 0x000000210000780c */ /* 0x000fe20000724270 */
[-C--:B------:R-:W-:Y:S01]  /*27a10*/  FMUL R42, R42, R2.reuse ;  /* 0x000000022a2a7220 */ /* 0x080fe20000400000 */
[----:B------:R-:W-:Y:S01]  /*27a20*/  @P3 STG.E.U16 desc[UR36][R6.64+0x40], R40 ;  /* 0x0000402806003986 */ /* 0x000fe2000c101524 */
[-C--:B------:R-:W-:Y:S01]  /*27a30*/  FMUL R43, R43, R2.reuse ;  /* 0x000000022b2b7220 */ /* 0x080fe20000400000 */
[----:B------:R-:W-:Y:S02]  /*27a40*/  ISETP.GT.AND P3, PT, R0, 0x28, P2 ;  /* 0x000000280000780c */ /* 0x000fe40001764270 */
[----:B------:R-:W-:Y:S01]  /*27a50*/  @P4 STG.E.U16 desc[UR36][R6.64+0x42], R41 ;  /* 0x0000422906004986 */ /* 0x000fe2000c101524 */
[----:B-1----:R-:W-:Y:S01]  /*27a60*/  IADD3 R10, P4, R4, UR11, RZ ;  /* 0x0000000b040a7c10 */ /* 0x002fe2000ff9e0ff */
        /* <DEDUP_REMOVED lines=439> */
[----:B------:R-:W-:Y:S01]  /*295e0*/  ISETP.GT.AND P1, PT, R0, 0xd8, P2 ;  /* 0x000000d80000780c */ /* 0x000fe20001724270 */
[-C--:B------:R-:W-:Y:S01]  /*295f0*/  FMUL R131, R131, R2.reuse ;  /* 0x0000000283837220 */ /* 0x080fe20000400000 */
[-C--:B------:R-:W-:Y:S01]  /*29600*/  FMUL R132, R132, R2.reuse ;  /* 0x0000000284847220 */ /* 0x080fe20000400000 */
[----:B-1----:R-:W-:Y:S02]  /*29610*/  IADD3 R10, P5, R4, UR11, RZ ;  /* 0x0000000b040a7c10 */ /* 0x002fe4000ffbe0ff */
[----:B------:R-:W-:Y:S01]  /*29620*/  ISETP.GT.AND P4, PT, R0, 0xd9, P2 ;  /* 0x000000d90000780c */ /* 0x000fe20001784270 */
[----:B------:R-:W-:Y:S01]  /*29630*/  FMUL R133, R133, R2 ;  /* 0x0000000285857220 */ /* 0x000fe20000400000 */
[----:B------:R-:W-:Y:S02]  /*29640*/  F2FP.BF16.F32.PACK_AB R131, RZ, R131 ;  /* 0x00000083ff83723e */ /* 0x000fe400000010ff */
[----:B------:R-:W-:-:S02]  /*29650*/  IADD3.X R11, R5, UR5, RZ, P5, !PT ;  /* 0x00000005050b7c10 */ /* 0x000fc4000affe4ff */
[----:B------:R-:W-:Y:S02]  /*29660*/  F2FP.BF16.F32.PACK_AB R132, RZ, R132 ;  /* 0x00000084ff84723e */ /* 0x000fe400000010ff */
[----:B------:R-:W-:Y:S01]  /*29670*/  F2FP.BF16.F32.PACK_AB R133, RZ, R133 ;  /* 0x00000085ff85723e */ /* 0x000fe200000010ff */
[----:B------:R1:W-:Y:S04]  /*29680*/  @P3 STG.E.U16 desc[UR36][R10.64+0x1a2], R131 ;  /* 0x0001a2830a003986 */ /* 0x0003e8000c101524 */
[----:B------:R-:W-:Y:S01]  /*29690*/  @P1 STG.E.U16 desc[UR36][R6.64+0x1b0], R132 ;  /* 0x0001b08406001986 */ /* 0x000fe2000c101524 */
[----:B0-----:R-:W-:-:S03]  /*296a0*/  IADD3 R8, P1, R4, UR11, RZ ;  /* 0x0000000b04087c10 */ /* 0x001fc6000ff3e0ff */
[----:B------:R-:W-:Y:S01]  /*296b0*/  @P4 STG.E.U16 desc[UR36][R6.64+0x1b2], R133 ;  /* 0x0001b28506004986 */ /* 0x000fe2000c101524 */
[C---:B------:R-:W-:Y:S02]  /*296c0*/  ISETP.GT.AND P4, PT, R0.reuse, 0xd8, P0 ;  /* 0x000000d80000780c */ /* 0x040fe40000784270 */
[----:B------:R-:W-:Y:S02]  /*296d0*/  ISETP.GT.AND P3, PT, R0, 0xd9, P0 ;  /* 0x000000d90000780c */ /* 0x000fe40000764270 */
[----:B------:R-:W-:Y:S01]  /*296e0*/  IADD3.X R9, R5, UR5, RZ, P1, !PT ;  /* 0x0000000505097c10 */ /* 0x000fe20008ffe4ff */
[-C--:B------:R-:W-:Y:S01]  /*296f0*/  FMUL R134, R134, R2.reuse ;  /* 0x0000000286867220 */ /* 0x080fe20000400000 */
[----:B------:R-:W-:Y:S01]  /*29700*/  ISETP.GT.AND P1, PT, R0, 0xe0, P2 ;  /* 0x000000e00000780c */ /* 0x000fe20001724270 */
[-C--:B------:R-:W-:Y:S01]  /*29710*/  FMUL R135, R135, R2.reuse ;  /* 0x0000000287877220 */ /* 0x080fe20000400000 */
[----:B------:R-:W-:Y:S01]  /*29720*/  FMUL R136, R136, R2 ;  /* 0x0000000288887220 */ /* 0x000fe20000400000 */
[----:B-1----:R-:W-:-:S02]  /*29730*/  IADD3 R10, P5, R4, UR11, RZ ;  /* 0x0000000b040a7c10 */ /* 0x002fc4000ffbe0ff */
[----:B------:R-:W-:Y:S02]  /*29740*/  F2FP.BF16.F32.PACK_AB R134, RZ, R134 ;  /* 0x00000086ff86723e */ /* 0x000fe400000010ff */
[----:B------:R-:W-:Y:S02]  /*29750*/  F2FP.BF16.F32.PACK_AB R135, RZ, R135 ;  /* 0x00000087ff87723e */ /* 0x000fe400000010ff */
[----:B------:R-:W-:Y:S02]  /*29760*/  IADD3.X R11, R5, UR5, RZ, P5, !PT ;  /* 0x00000005050b7c10 */ /* 0x000fe4000affe4ff */
        /* <DEDUP_REMOVED lines=8> */
[----:B0-----:R-:W-:-:S03]  /*297f0*/  IADD3 R8, P4, R4, UR11, RZ ;  /* 0x0000000b04087c10 */ /* 0x001fc6000ff9e0ff */
[----:B------:R-:W-:Y:S02]  /*29800*/  F2FP.BF16.F32.PACK_AB R137, RZ, R137 ;  /* 0x00000089ff89723e */ /* 0x000fe400000010ff */
[----:B------:R-:W-:Y:S02]  /*29810*/  F2FP.BF16.F32.PACK_AB R138, RZ, R138 ;  /* 0x0000008aff8a723e */ /* 0x000fe400000010ff */
[----:B------:R-:W-:Y:S01]  /*29820*/  IADD3.X R9, R5, UR5, RZ, P4, !PT ;  /* 0x0000000505097c10 */ /* 0x000fe2000a7fe4ff */
[----:B------:R-:W-:Y:S04]  /*29830*/  @P3 STG.E.U16 desc[UR36][R6.64+0x1c2], R137 ;  /* 0x0001c28906003986 */ /* 0x000fe8000c101524 */
[----:B------:R0:W-:Y:S01]  /*29840*/  @P1 STG.E.U16 desc[UR36][R8.64+0x1c0], R138 ;  /* 0x0001c08a08001986 */ /* 0x0001e2000c101524 */
[C---:B------:R-:W-:Y:S01]  /*29850*/  ISETP.GT.AND P1, PT, R0.reuse, 0xe1, P0 ;  /* 0x000000e10000780c */ /* 0x040fe20000724270 */
[----:B------:R-:W-:Y:S01]  /*29860*/  FMUL R139, R139, R2 ;  /* 0x000000028b8b7220 */ /* 0x000fe20000400000 */
[----:B------:R-:W-:-:S02]  /*29870*/  ISETP.GT.AND P4, PT, R0, 0xe8, P2 ;  /* 0x000000e80000780c */ /* 0x000fc40001784270 */
[----:B------:R-:W-:Y:S01]  /*29880*/  ISETP.GT.AND P3, PT, R0, 0xe9, P2 ;  /* 0x000000e90000780c */ /* 0x000fe20001764270 */
[-C--:B------:R-:W-:Y:S01]  /*29890*/  FMUL R140, R140, R2.reuse ;  /* 0x000000028c8c7220 */ /* 0x080fe20000400000 */
[----:B------:R-:W-:Y:S01]  /*298a0*/  FMUL R141, R141, R2 ;  /* 0x000000028d8d7220 */ /* 0x000fe20000400000 */
[----:B------:R-:W-:Y:S02]  /*298b0*/  F2FP.BF16.F32.PACK_AB R139, RZ, R139 ;  /* 0x0000008bff8b723e */ /* 0x000fe400000010ff */
[----:B0-----:R-:W-:-:S04]  /*298c0*/  IADD3 R8, P5, R4, UR11, RZ ;  /* 0x0000000b04087c10 */ /* 0x001fc8000ffbe0ff */
[----:B------:R-:W-:Y:S02]  /*298d0*/  IADD3.X R9, R5, UR5, RZ, P5, !PT ;  /* 0x0000000505097c10 */ /* 0x000fe4000affe4ff */
[----:B------:R-:W-:Y:S02]  /*298e0*/  F2FP.BF16.F32.PACK_AB R140, RZ, R140 ;  /* 0x0000008cff8c723e */ /* 0x000fe400000010ff */
[----:B------:R-:W-:Y:S01]  /*298f0*/  F2FP.BF16.F32.PACK_AB R141, RZ, R141 ;  /* 0x0000008dff8d723e */ /* 0x000fe200000010ff */
[----:B------:R0:W-:Y:S01]  /*29900*/  @P1 STG.E.U16 desc[UR36][R8.64+0x1c2], R139 ;  /* 0x0001c28b08001986 */ /* 0x0001e2000c101524 */
[----:B------:R-:W-:Y:S01]  /*29910*/  ISETP.GT.AND P1, PT, R0, 0xe8, P0 ;  /* 0x000000e80000780c */ /* 0x000fe20000724270 */
[----:B------:R-:W-:Y:S02]  /*29920*/  FMUL R142, R142, R2 ;  /* 0x000000028e8e7220 */ /* 0x000fe40000400000 */
[----:B------:R-:W-:Y:S01]  /*29930*/  @P4 STG.E.U16 desc[UR36][R6.64+0x1d0], R140 ;  /* 0x0001d08c06004986 */ /* 0x000fe2000c101524 */
[----:B------:R-:W-:-:S03]  /*29940*/  ISETP.GT.AND P4, PT, R0, 0xe9, P0 ;  /* 0x000000e90000780c */ /* 0x000fc60000784270 */
[----:B------:R-:W-:Y:S01]  /*29950*/  @P3 STG.E.U16 desc[UR36][R6.64+0x1d2], R141 ;  /* 0x0001d28d06003986 */ /* 0x000fe2000c101524 */
[C---:B------:R-:W-:Y:S01]  /*29960*/  IADD3 R10, P3, R4.reuse, UR11, RZ ;  /* 0x0000000b040a7c10 */ /* 0x040fe2000ff7e0ff */
[----:B------:R-:W-:Y:S01]  /*29970*/  FMUL R143, R143, R2 ;  /* 0x000000028f8f7220 */ /* 0x000fe20000400000 */
[----:B------:R-:W-:Y:S02]  /*29980*/  F2FP.BF16.F32.PACK_AB R142, RZ, R142 ;  /* 0x0000008eff8e723e */ /* 0x000fe400000010ff */
[----:B0-----:R-:W-:Y:S02]  /*29990*/  IADD3 R8, P5, R4, UR11, RZ ;  /* 0x0000000b04087c10 */ /* 0x001fe4000ffbe0ff */
[C---:B------:R-:W-:Y:S02]  /*299a0*/  IADD3.X R11, R5.reuse, UR5, RZ, P3, !PT ;  /* 0x00000005050b7c10 */ /* 0x040fe40009ffe4ff */
[----:B------:R-:W-:Y:S02]  /*299b0*/  F2FP.BF16.F32.PACK_AB R143, RZ, R143 ;  /* 0x0000008fff8f723e */ /* 0x000fe400000010ff */
[----:B------:R-:W-:Y:S01]  /*299c0*/  IADD3.X R9, R5, UR5, RZ, P5, !PT ;  /* 0x0000000505097c10 */ /* 0x000fe2000affe4ff */
[----:B------:R-:W-:Y:S01]  /*299d0*/  @P1 STG.E.U16 desc[UR36][R10.64+0x1d0], R142 ;  /* 0x0001d08e0a001986 */ /* 0x000fe2000c101524 */
[----:B------:R-:W-:-:S02]  /*299e0*/  ISETP.GT.AND P3, PT, R0, 0xf0, P2 ;  /* 0x000000f00000780c */ /* 0x000fc40001764270 */
[----:B------:R-:W-:Y:S01]  /*299f0*/  ISETP.GT.AND P1, PT, R0, 0xf1, P2 ;  /* 0x000000f10000780c */ /* 0x000fe20001724270 */
[-C--:B------:R-:W-:Y:S01]  /*29a00*/  FMUL R144, R144, R2.reuse ;  /* 0x0000000290907220 */ /* 0x080fe20000400000 */
[-C--:B------:R-:W-:Y:S01]  /*29a10*/  FMUL R145, R145, R2.reuse ;  /* 0x0000000291917220 */ /* 0x080fe20000400000 */
[----:B------:R0:W-:Y:S01]  /*29a20*/  @P4 STG.E.U16 desc[UR36][R8.64+0x1d2], R143 ;  /* 0x0001d28f08004986 */ /* 0x0001e2000c101524 */
[----:B------:R-:W-:Y:S01]  /*29a30*/  ISETP.GT.AND P4, PT, R0, 0xf0, P0 ;  /* 0x000000f00000780c */ /* 0x000fe20000784270 */
[----:B------:R-:W-:Y:S01]  /*29a40*/  FMUL R146, R146, R2 ;  /* 0x0000000292927220 */ /* 0x000fe20000400000 */
[----:B------:R-:W-:Y:S02]  /*29a50*/  F2FP.BF16.F32.PACK_AB R144, RZ, R144 ;  /* 0x00000090ff90723e */ /* 0x000fe400000010ff */
[----:B------:R-:W-:Y:S02]  /*29a60*/  F2FP.BF16.F32.PACK_AB R145, RZ, R145 ;  /* 0x00000091ff91723e */ /* 0x000fe400000010ff */
[----:B------:R-:W-:Y:S01]  /*29a70*/  IADD3 R12, P5, R4, UR11, RZ ;  /* 0x0000000b040c7c10 */ /* 0x000fe2000ffbe0ff */
[----:B------:R1:W-:Y:S01]  /*29a80*/  @P3 STG.E.U16 desc[UR36][R6.64+0x1e0], R144 ;  /* 0x0001e09006003986 */ /* 0x0003e2000c101524 */
[----:B------:R-:W-:-:S02]  /*29a90*/  F2FP.BF16.F32.PACK_AB R146, RZ, R146 ;  /* 0x00000092ff92723e */ /* 0x000fc400000010ff */
[----:B------:R-:W-:Y:S01]  /*29aa0*/  IADD3.X R13, R5, UR5, RZ, P5, !PT ;  /* 0x00000005050d7c10 */ /* 0x000fe2000affe4ff */
[----:B------:R1:W-:Y:S01]  /*29ab0*/  @P1 STG.E.U16 desc[UR36][R6.64+0x1e2], R145 ;  /* 0x0001e29106001986 */ /* 0x0003e2000c101524 */
[C---:B------:R-:W-:Y:S02]  /*29ac0*/  ISETP.GT.AND P1, PT, R0.reuse, 0xf1, P0 ;  /* 0x000000f10000780c */ /* 0x040fe40000724270 */
[----:B------:R-:W-:Y:S01]  /*29ad0*/  ISETP.GT.AND P3, PT, R0, 0xf8, P2 ;  /* 0x000000f80000780c */ /* 0x000fe20001764270 */
[-C--:B------:R-:W-:Y:S01]  /*29ae0*/  FMUL R147, R147, R2.reuse ;  /* 0x0000000293937220 */ /* 0x080fe20000400000 */
[----:B------:R1:W-:Y:S01]  /*29af0*/  @P4 STG.E.U16 desc[UR36][R12.64+0x1e0], R146 ;  /* 0x0001e0920c004986 */ /* 0x0003e2000c101524 */
[----:B------:R-:W-:Y:S01]  /*29b00*/  FMUL R148, R148, R2 ;  /* 0x0000000294947220 */ /* 0x000fe20000400000 */
[----:B0-----:R-:W-:Y:S02]  /*29b10*/  IADD3 R8, P4, R4, UR11, RZ ;  /* 0x0000000b04087c10 */ /* 0x001fe4000ff9e0ff */
[----:B------:R-:W-:-:S02]  /*29b20*/  F2FP.BF16.F32.PACK_AB R147, RZ, R147 ;  /* 0x00000093ff93723e */ /* 0x000fc400000010ff */
[----:B------:R-:W-:Y:S02]  /*29b30*/  IADD3.X R9, R5, UR5, RZ, P4, !PT ;  /* 0x0000000505097c10 */ /* 0x000fe4000a7fe4ff */
[----:B------:R-:W-:Y:S02]  /*29b40*/  F2FP.BF16.F32.PACK_AB R148, RZ, R148 ;  /* 0x00000094ff94723e */ /* 0x000fe400000010ff */
[C---:B------:R-:W-:Y:S01]  /*29b50*/  ISETP.GT.AND P2, PT, R0.reuse, 0xf9, P2 ;  /* 0x000000f90000780c */ /* 0x040fe20001744270 */
[----:B------:R1:W-:Y:S01]  /*29b60*/  @P1 STG.E.U16 desc[UR36][R8.64+0x1e2], R147 ;  /* 0x0001e29308001986 */ /* 0x0003e2000c101524 */
[C---:B------:R-:W-:Y:S01]  /*29b70*/  ISETP.GT.AND P4, PT, R0.reuse, 0xf8, P0 ;  /* 0x000000f80000780c */ /* 0x040fe20000784270 */
[-C--:B------:R-:W-:Y:S01]  /*29b80*/  FMUL R149, R149, R2.reuse ;  /* 0x0000000295957220 */ /* 0x080fe20000400000 */
[----:B------:R-:W-:Y:S01]  /*29b90*/  ISETP.GT.AND P0, PT, R0, 0xf9, P0 ;  /* 0x000000f90000780c */ /* 0x000fe20000704270 */
[----:B------:R1:W-:Y:S01]  /*29ba0*/  @P3 STG.E.U16 desc[UR36][R6.64+0x1f0], R148 ;  /* 0x0001f09406003986 */ /* 0x0003e2000c101524 */
[-C--:B------:R-:W-:Y:S01]  /*29bb0*/  FMUL R150, R150, R2.reuse ;  /* 0x0000000296967220 */ /* 0x080fe20000400000 */
[C---:B------:R-:W-:Y:S01]  /*29bc0*/  IADD3 R10, P3, R4.reuse, UR11, RZ ;  /* 0x0000000b040a7c10 */ /* 0x040fe2000ff7e0ff */
[----:B------:R-:W-:Y:S01]  /*29bd0*/  FMUL R151, R151, R2 ;  /* 0x0000000297977220 */ /* 0x000fe20000400000 */
[----:B------:R-:W-:-:S02]  /*29be0*/  IADD3 R4, P1, R4, UR11, RZ ;  /* 0x0000000b04047c10 */ /* 0x000fc4000ff3e0ff */
[----:B------:R-:W-:Y:S02]  /*29bf0*/  F2FP.BF16.F32.PACK_AB R149, RZ, R149 ;  /* 0x00000095ff95723e */ /* 0x000fe400000010ff */
[C---:B------:R-:W-:Y:S02]  /*29c00*/  IADD3.X R11, R5.reuse, UR5, RZ, P3, !PT ;  /* 0x00000005050b7c10 */ /* 0x040fe40009ffe4ff */
[----:B------:R-:W-:Y:S02]  /*29c10*/  F2FP.BF16.F32.PACK_AB R150, RZ, R150 ;  /* 0x00000096ff96723e */ /* 0x000fe400000010ff */
[----:B------:R-:W-:Y:S02]  /*29c20*/  IADD3.X R5, R5, UR5, RZ, P1, !PT ;  /* 0x0000000505057c10 */ /* 0x000fe40008ffe4ff */
[----:B------:R-:W-:Y:S01]  /*29c30*/  F2FP.BF16.F32.PACK_AB R151, RZ, R151 ;  /* 0x00000097ff97723e */ /* 0x000fe200000010ff */
[----:B------:R1:W-:Y:S04]  /*29c40*/  @P2 STG.E.U16 desc[UR36][R6.64+0x1f2], R149 ;  /* 0x0001f29506002986 */ /* 0x0003e8000c101524 */
[----:B------:R1:W-:Y:S04]  /*29c50*/  @P4 STG.E.U16 desc[UR36][R4.64+0x1f0], R150 ;  /* 0x0001f09604004986 */ /* 0x0003e8000c101524 */
[----:B------:R1:W-:Y:S02]  /*29c60*/  @P0 STG.E.U16 desc[UR36][R10.64+0x1f2], R151 ;  /* 0x0001f2970a000986 */ /* 0x0003e4000c101524 */
.L_x_294:
[----:B------:R-:W-:Y:S05]  /*29c70*/  BSYNC B0 ;  /* 0x0000000000007941 */ /* 0x000fea0003800000 */
.L_x_28:
[----:B01----:R-:W2:Y:S04]  /*29c80*/  LDL.LU R5, [R1+0x400] ;  /* 0x0004000001057983 */ /* 0x003ea80000300800 */
[----:B------:R-:W2:Y:S01]  /*29c90*/  LDL.LU R4, [R1+0x404] ;  /* 0x0004040001047983 */ /* 0x000ea20000300800 */
[----:B------:R-:W-:Y:S01]  /*29ca0*/  ULDC UR4, c[0x0][0xc] ;  /* 0x0000030000047ab9 */ /* 0x000fe20000000800 */
[----:B------:R-:W-:Y:S01]  /*29cb0*/  ULDC UR5, c[0x0][0x10] ;  /* 0x0000040000057ab9 */ /* 0x000fe20000000800 */
[----:B-----5:R-:W2:Y:S01]  /*29cc0*/  LDC R3, c[0x0][0x14] ;  /* 0x00000500ff037b82 */ /* 0x020ea20000000800 */
[----:B------:R-:W-:Y:S01]  /*29cd0*/  UIMAD.WIDE.U32 UR4, UR4, UR5, URZ ;  /* 0x00000005040472a5 */ /* 0x000fe2000f8e003f */
[----:B------:R-:W-:Y:S01]  /*29ce0*/  PRMT R0, RZ, 0x7610, R0 ;  /* 0x00007610ff007816 */ /* 0x000fe20000000000 */
[----:B------:R-:W-:Y:S01]  /*29cf0*/  UMOV UR42, 0xffffffff ;  /* 0xffffffff002a7882 */ /* 0x000fe20000000000 */
[----:B------:R-:W-:-:S03]  /*29d00*/  UMOV UR43, 0xffffffff ;  /* 0xffffffff002b7882 */ /* 0x000fc60000000000 */
[----:B--2---:R-:W-:-:S04]  /*29d10*/  IMAD.WIDE.U32 R4, R3, UR4, R4 ;  /* 0x0000000403047c25 */ /* 0x004fc8000f8e0004 */
[----:B------:R-:W-:Y:S01]  /*29d20*/  IMAD R3, R3, UR5, RZ ;  /* 0x0000000503037c24 */ /* 0x000fe2000f8e02ff */
[----:B------:R-:W-:Y:S01]  /*29d30*/  ULDC.64 UR4, c[0x0][0x650] ;  /* 0x0001940000047ab9 */ /* 0x000fe20000000a00 */
[----:B------:R-:W-:Y:S01]  /*29d40*/  IMAD.MOV.U32 R21, RZ, RZ, R4 ;  /* 0x000000ffff157224 */ /* 0x000fe200078e0004 */
[----:B------:R-:W-:Y:S01]  /*29d50*/  ISETP.GE.U32.AND P0, PT, R4, UR4, PT ;  /* 0x0000000404007c0c */ /* 0x000fe2000bf06070 */
[----:B------:R-:W-:-:S05]  /*29d60*/  IMAD.IADD R23, R5, 0x1, R3 ;  /* 0x0000000105177824 */ /* 0x000fca00078e0203 */
[----:B------:R0:W-:Y:S01]  /*29d70*/  STL [R1+0x400], R23 ;  /* 0x0004001701007387 */ /* 0x0001e20000100800 */
[----:B------:R-:W-:-:S03]  /*29d80*/  ISETP.GE.U32.AND.EX P0, PT, R23, UR5, PT, P0 ;  /* 0x0000000517007c0c */ /* 0x000fc6000bf06100 */
[----:B------:R0:W-:Y:S10]  /*29d90*/  STL [R1+0x404], R21 ;  /* 0x0004041501007387 */ /* 0x0001f40000100800 */
[----:B0-----:R-:W-:Y:S05]  /*29da0*/  @P0 BRA `(.L_x_295) ;  /* 0x0000000400780947 */ /* 0x001fea0003800000 */
[----:B------:R-:W0:Y:S01]  /*29db0*/  S2R R17, SR_CTAID.X ;  /* 0x0000000000117919 */ /* 0x000e220000002500 */
[----:B------:R-:W1:Y:S01]  /*29dc0*/  LDC.64 R10, c[0x0][0x628] ;  /* 0x00018a00ff0a7b82 */ /* 0x000e620000000a00 */
[----:B------:R-:W-:Y:S01]  /*29dd0*/  ULDC UR4, c[0x0][0x150] ;  /* 0x0000540000047ab9 */ /* 0x000fe20000000800 */
[----:B------:R-:W-:Y:S01]  /*29de0*/  IMAD.MOV.U32 R8, RZ, RZ, R21 ;  /* 0x000000ffff087224 */ /* 0x000fe200078e0015 */
[----:B------:R-:W2:Y:S01]  /*29df0*/  S2R R19, SR_CTAID.Y ;  /* 0x0000000000137919 */ /* 0x000ea20000002600 */
[----:B------:R-:W-:-:S04]  /*29e00*/  IMAD.MOV.U32 R9, RZ, RZ, R23 ;  /* 0x000000ffff097224 */ /* 0x000fc800078e0017 */
[----:B------:R-:W2:Y:S08]  /*29e10*/  LDC R20, c[0x0][0x144] ;  /* 0x00005100ff147b82 */ /* 0x000eb00000000800 */
[----:B------:R-:W2:Y:S08]  /*29e20*/  LDC R12, c[0x0][0x630] ;  /* 0x00018c00ff0c7b82 */ /* 0x000eb00000000800 */
[----:B---34-:R-:W3:Y:S01]  /*29e30*/  LDC.64 R14, c[0x0][0x620] ;  /* 0x00018800ff0e7b82 */ /* 0x018ee20000000a00 */
[----:B-1----:R-:W-:-:S04]  /*29e40*/  ISETP.NE.U32.AND P0, PT, R10, RZ, PT ;  /* 0x000000ff0a00720c */ /* 0x002fc80003f05070 */
[----:B------:R-:W-:Y:S02]  /*29e50*/  ISETP.NE.AND.EX P0, PT, R11, RZ, PT, P0 ;  /* 0x000000ff0b00720c */ /* 0x000fe40003f05300 */
[----:B0-----:R-:W-:-:S05]  /*29e60*/  I2FP.F32.U32 R0, R17 ;  /* 0x0000001100007245 */ /* 0x001fca0000201000 */
[----:B------:R-:W-:-:S04]  /*29e70*/  FMUL R0, R0, UR4 ;  /* 0x0000000400007c20 */ /* 0x000fc80008400000 */
[----:B------:R0:W1:Y:S02]  /*29e80*/  F2I.U32.TRUNC.NTZ R18, R0 ;  /* 0x0000000000127305 */ /* 0x000064000020f000 */
[----:B--2---:R-:W-:Y:S05]  /*29e90*/  @!P0 BRA `(.L_x_296) ;  /* 0x0000000000288947 */ /* 0x004fea0003800000 */
[----:B0-----:R-:W0:Y:S02]  /*29ea0*/  LDC R0, c[0x0][0x634] ;  /* 0x00018d00ff007b82 */ /* 0x001e240000000800 */
        /* <DEDUP_REMOVED lines=9> */
.L_x_296:
[-CC-:B------:R-:W-:Y:S01]  /*29f40*/  SHF.R.U64 R27, R8, R12.reuse, R9.reuse ;  /* 0x0000000c081b7219 */ /* 0x180fe20000001209 */
[----:B------:R-:W2:Y:S01]  /*29f50*/  LDC.64 R24, c[0x0][0x640] ;  /* 0x00019000ff187b82 */ /* 0x000ea20000000a00 */
[----:B0-----:R-:W-:Y:S01]  /*29f60*/  SHF.R.U32.HI R0, RZ, R12, R9 ;  /* 0x0000000cff007219 */ /* 0x001fe20000011609 */
[----:B------:R-:W-:Y:S01]  /*29f70*/  IMAD.MOV.U32 R4, RZ, RZ, R21 ;  /* 0x000000ffff047224 */ /* 0x000fe200078e0015 */
[----:B------:R-:W-:Y:S01]  /*29f80*/  IADD3 R3, P0, RZ, -R27, RZ ;  /* 0x8000001bff037210 */ /* 0x000fe20007f1e0ff */
[----:B-1----:R-:W-:Y:S01]  /*29f90*/  IMAD.MOV R18, RZ, RZ, -R18 ;  /* 0x000000ffff127224 */ /* 0x002fe200078e0a12 */
[----:B------:R-:W-:Y:S01]  /*29fa0*/  ULDC UR4, c[0x0][0x154] ;  /* 0x0000550000047ab9 */ /* 0x000fe20000000800 */
[----:B------:R-:W-:Y:S02]  /*29fb0*/  IMAD.MOV.U32 R7, RZ, RZ, 0x1 ;  /* 0x00000001ff077424 */ /* 0x000fe400078e00ff */
[----:B------:R-:W0:Y:S01]  /*29fc0*/  LDC R6, c[0x0][0x618] ;  /* 0x00018600ff067b82 */ /* 0x000e220000000800 */
[----:B------:R-:W-:-:S02]  /*29fd0*/  IMAD.X R5, RZ, RZ, ~R0, P0 ;  /* 0x000000ffff057224 */ /* 0x000fc400000e0e00 */
[----:B------:R-:W-:Y:S02]  /*29fe0*/  IMAD R17, R20, R18, R17 ;  /* 0x0000001214117224 */ /* 0x000fe400078e0211 */
[-C--:B---3--:R-:W-:Y:S02]  /*29ff0*/  IMAD R0, R5, R14.reuse, RZ ;  /* 0x0000000e05007224 */ /* 0x088fe400078e02ff */
[----:B------:R-:W-:Y:S01]  /*2a000*/  IMAD.MOV.U32 R5, RZ, RZ, R23 ;  /* 0x000000ffff057224 */ /* 0x000fe200078e0017 */
[----:B------:R-:W1:Y:S01]  /*2a010*/  LDC R8, c[0x0][0x608] ;  /* 0x00018200ff087b82 */ /* 0x000e620000000800 */
[----:B------:R-:W-:-:S04]  /*2a020*/  IMAD.WIDE.U32 R4, R3, R14, R4 ;  /* 0x0000000e03047225 */ /* 0x000fc800078e0004 */
[----:B------:R-:W-:-:S03]  /*2a030*/  IMAD R3, R3, R15, R0 ;  /* 0x0000000f03037224 */ /* 0x000fc600078e0200 */
[----:B------:R-:W3:Y:S01]  /*2a040*/  LDC R22, c[0x0][0x658] ;  /* 0x00019600ff167b82 */ /* 0x000ee20000000800 */
[----:B------:R-:W-:Y:S01]  /*2a050*/  I2FP.F32.U32 R0, R19 ;  /* 0x0000001300007245 */ /* 0x000fe20000201000 */
[----:B------:R-:W-:Y:S01]  /*2a060*/  IMAD.IADD R3, R5, 0x1, R3 ;  /* 0x0000000105037824 */ /* 0x000fe200078e0203 */
[----:B--2---:R-:W-:Y:S01]  /*2a070*/  ISETP.NE.U32.AND P0, PT, R24, RZ, PT ;  /* 0x000000ff1800720c */ /* 0x004fe20003f05070 */
[----:B------:R-:W-:Y:S02]  /*2a080*/  IMAD.MOV.U32 R5, RZ, RZ, -0x1 ;  /* 0xffffffffff057424 */ /* 0x000fe400078e00ff */
[----:B------:R-:W-:Y:S02]  /*2a090*/  FMUL R0, R0, UR4 ;  /* 0x0000000400007c20 */ /* 0x000fe40008400000 */
[----:B------:R-:W2:Y:S01]  /*2a0a0*/  LDC R18, c[0x0][0x148] ;  /* 0x00005200ff127b82 */ /* 0x000ea20000000800 */
[----:B0-----:R-:W-:Y:S01]  /*2a0b0*/  SHF.R.U64 R12, R4, R6, R3 ;  /* 0x00000006040c7219 */ /* 0x001fe20000001203 */
[----:B------:R0:W4:Y:S01]  /*2a0c0*/  F2I.U32.TRUNC.NTZ R13, R0 ;  /* 0x00000000000d7305 */ /* 0x000122000020f000 */
[----:B------:R-:W-:-:S02]  /*2a0d0*/  ISETP.NE.AND.EX P0, PT, R25, RZ, PT, P0 ;  /* 0x000000ff1900720c */ /* 0x000fc40003f05300 */
[----:B------:R-:W-:-:S03]  /*2a0e0*/  SHF.R.U32.HI R3, RZ, R6, R3 ;  /* 0x00000006ff037219 */ /* 0x000fc60000011603 */
[----:B------:R-:W0:Y:S01]  /*2a0f0*/  LDC R15, c[0x0][0x600] ;  /* 0x00018000ff0f7b82 */ /* 0x000e220000000800 */
[-CC-:B-1----:R-:W-:Y:S02]  /*2a100*/  SHF.R.U64 R10, R12, R8.reuse, R3.reuse ;  /* 0x000000080c0a7219 */ /* 0x182fe40000001203 */
[----:B------:R-:W-:-:S05]  /*2a110*/  SHF.R.U32.HI R3, RZ, R8, R3 ;  /* 0x00000008ff037219 */ /* 0x000fca0000011603 */
[----:B------:R-:W1:Y:S01]  /*2a120*/  LDC R20, c[0x0][0x648] ;  /* 0x00019200ff147b82 */ /* 0x000e620000000800 */
[-C--:B---3--:R-:W-:Y:S02]  /*2a130*/  SHF.L.U32 R4, R5, R22.reuse, RZ ;  /* 0x0000001605047219 */ /* 0x088fe400000006ff */
[-CC-:B------:R-:W-:Y:S02]  /*2a140*/  SHF.R.U64 R14, R10, R22.reuse, R3.reuse ;  /* 0x000000160a0e7219 */ /* 0x180fe40000001203 */
[----:B------:R-:W-:Y:S02]  /*2a150*/  SHF.R.U32.HI R5, RZ, R22, R3 ;  /* 0x00000016ff057219 */ /* 0x000fe40000011603 */
[----:B------:R-:W-:Y:S01]  /*2a160*/  LOP3.LUT R21, RZ, R4, RZ, 0x33, !PT ;  /* 0x00000004ff157212 */ /* 0x000fe200078e33ff */
[----:B------:R-:W3:Y:S01]  /*2a170*/  LDC R23, c[0x0][0x638] ;  /* 0x00018e00ff177b82 */ /* 0x000ee20000000800 */
[----:B------:R-:W-:Y:S01]  /*2a180*/  SHF.L.U32 R22, R7, R22, RZ ;  /* 0x0000001607167219 */ /* 0x000fe200000006ff */
[----:B------:R-:W-:-:S06]  /*2a190*/  IMAD.MOV.U32 R4, RZ, RZ, R14 ;  /* 0x000000ffff047224 */ /* 0x000fcc00078e000e */
[----:B------:R-:W0:Y:S01]  /*2a1a0*/  LDC R26, c[0x0][0x610] ;  /* 0x00018400ff1a7b82 */ /* 0x000e220000000800 */
[----:B----4-:R-:W-:Y:S05]  /*2a1b0*/  @!P0 BRA `(.L_x_297) ;  /* 0x0000000000288947 */ /* 0x010fea0003800000 */
[----:B------:R-:W4:Y:S02]  /*2a1c0*/  LDC R3, c[0x0][0x64c] ;  /* 0x00019300ff037b82 */ /* 0x000f240000000800 */
[----:B----4-:R-:W-:-:S05]  /*2a1d0*/  IADD3 R3, P0, R14, R3, RZ ;  /* 0x000000030e037210 */ /* 0x010fca0007f1e0ff */
        /* <DEDUP_REMOVED lines=8> */
.L_x_297:
[----:B------:R-:W4:Y:S01]  /*2a260*/  LDC R3, c[0x0][0x65c] ;  /* 0x00019700ff037b82 */ /* 0x000f220000000800 */
[----:B01----:R-:W-:Y:S01]  /*2a270*/  SHF.R.U64 R0, R4, R20, R5 ;  /* 0x0000001404007219 */ /* 0x003fe20000001205 */
[----:B------:R-:W-:Y:S01]  /*2a280*/  VIADD R7, R15, 0xffffffff ;  /* 0xffffffff0f077836 */ /* 0x000fe20000000000 */
[----:B------:R-:W-:Y:S01]  /*2a290*/  LOP3.LUT R5, R10, R21, RZ, 0xc0, !PT ;  /* 0x000000150a057212 */ /* 0x000fe200078ec0ff */
[----:B------:R-:W-:Y:S01]  /*2a2a0*/  IMAD.MOV R13, RZ, RZ, -R13 ;  /* 0x000000ffff0d7224 */ /* 0x000fe200078e0a0d */
[----:B------:R-:W-:Y:S02]  /*2a2b0*/  R2UR UR43, R27 ;  /* 0x000000001b2b72ca */ /* 0x000fe400000e0000 */
[----:B------:R-:W-:Y:S02]  /*2a2c0*/  LOP3.LUT R12, R12, R7, RZ, 0xc0, !PT ;  /* 0x000000070c0c7212 */ /* 0x000fe400078ec0ff */
[----:B----4-:R-:W-:Y:S01]  /*2a2d0*/  ISETP.NE.AND P0, PT, R3, 0x1, PT ;  /* 0x000000010300780c */ /* 0x010fe20003f05270 */
[----:B------:R-:W-:-:S02]  /*2a2e0*/  IMAD.MOV R3, RZ, RZ, -R0 ;  /* 0x000000ffff037224 */ /* 0x000fc400078e0a00 */
[----:B------:R-:W-:Y:S02]  /*2a2f0*/  IMAD R0, R22, R0, R5 ;  /* 0x0000000016007224 */ /* 0x000fe400078e0205 */
[----:B---3--:R-:W-:-:S04]  /*2a300*/  IMAD R3, R3, R23, R14 ;  /* 0x0000001703037224 */ /* 0x008fc800078e020e */
[----:B------:R-:W-:-:S04]  /*2a310*/  IMAD R3, R3, R15, R12 ;  /* 0x0000000f03037224 */ /* 0x000fc800078e020c */
[----:B--2---:R-:W-:-:S04]  /*2a320*/  @P0 IMAD R17, R18, R13, R19 ;  /* 0x0000000d12110224 */ /* 0x004fc800078e0213 */
[----:B------:R-:W-:-:S05]  /*2a330*/  IMAD R0, R0, R26, R17 ;  /* 0x0000001a00007224 */ /* 0x000fca00078e0211 */
[----:B------:R-:W-:Y:S02]  /*2a340*/  SEL R4, R3, R0, !P0 ;  /* 0x0000000003047207 */ /* 0x000fe40004000000 */
[----:B------:R-:W-:Y:S02]  /*2a350*/  SEL R0, R0, R3, !P0 ;  /* 0x0000000300007207 */ /* 0x000fe40004000000 */
[----:B------:R-:W-:Y:S02]  /*2a360*/  R2UR UR42, R4 ;  /* 0x00000000042a72ca */ /* 0x000fe400000e0000 */
[----:B------:R-:W-:Y:S01]  /*2a370*/  R2UR UR41, R0 ;  /* 0x00000000002972ca */ /* 0x000fe200000e0000 */
[----:B------:R-:W-:-:S14]  /*2a380*/  IMAD.MOV.U32 R0, RZ, RZ, 0x1 ;  /* 0x00000001ff007424 */ /* 0x000fdc00078e00ff */
.L_x_295:
[----:B------:R-:W-:-:S13]  /*2a390*/  LOP3.LUT P0, RZ, R0, 0xff, RZ, 0xc0, !PT ;  /* 0x000000ff00ff7812 */ /* 0x000fda000780c0ff */
[----:B------:R-:W-:Y:S05]  /*2a3a0*/  @P0 BRA `(.L_x_298) ;  /* 0xfffffd6800fc0947 */ /* 0x000fea000383ffff */
[----:B------:R-:W-:Y:S05]  /*2a3b0*/  EXIT ;  /* 0x000000000000794d */ /* 0x000fea0003800000 */
.L_x_3:
[----:B------:R-:W2:Y:S01]  /*2a3c0*/  LDL R17, [R1+0x404] ;  /* 0x0004040001117983 */ /* 0x000ea20000100800 */
[----:B------:R-:W-:-:S03]  /*2a3d0*/  ULDC.64 UR4, c[0x0][0x650] ;  /* 0x0001940000047ab9 */ /* 0x000fc60000000a00 */
[----:B------:R-:W3:Y:S01]  /*2a3e0*/  LDL R18, [R1+0x400] ;  /* 0x0004000001127983 */ /* 0x000ee20000100800 */
[----:B------:R-:W-:Y:S01]  /*2a3f0*/  PRMT R6, RZ, 0x7610, R6 ;  /* 0x00007610ff067816 */ /* 0x000fe20000000006 */
[----:B------:R-:W-:Y:S02]  /*2a400*/  IMAD.MOV.U32 R3, RZ, RZ, -0x1 ;  /* 0xffffffffff037424 */ /* 0x000fe400078e00ff */
[----:B------:R-:W-:Y:S02]  /*2a410*/  IMAD.MOV.U32 R2, RZ, RZ, -0x1 ;  /* 0xffffffffff027424 */ /* 0x000fe400078e00ff */
[----:B------:R-:W-:Y:S01]  /*2a420*/  IMAD.MOV.U32 R10, RZ, RZ, -0x1 ;  /* 0xffffffffff0a7424 */ /* 0x000fe200078e00ff */
[----:B--2---:R-:W-:-:S04]  /*2a430*/  ISETP.GE.U32.AND P0, PT, R17, UR4, PT ;  /* 0x0000000411007c0c */ /* 0x004fc8000bf06070 */
[----:B---3--:R-:W-:-:S13]  /*2a440*/  ISETP.GE.U32.AND.EX P0, PT, R18, UR5, PT, P0 ;  /* 0x0000000512007c0c */ /* 0x008fda000bf06100 */
[----:B------:R-:W-:Y:S05]  /*2a450*/  @P0 BRA `(.L_x_299) ;  /* 0x0000000400640947 */ /* 0x000fea0003800000 */
[----:B------:R-:W0:Y:S01]  /*2a460*/  LDC.64 R10, c[0x0][0x628] ;  /* 0x00018a00ff0a7b82 */ /* 0x000e220000000a00 */
[----:B------:R-:W-:Y:S01]  /*2a470*/  IMAD.MOV.U32 R8, RZ, RZ, R17 ;  /* 0x000000ffff087224 */ /* 0x000fe200078e0011 */
[----:B------:R-:W-:-:S06]  /*2a480*/  MOV R9, R18 ;  /* 0x0000001200097202 */ /* 0x000fcc0000000f00 */
        /* <DEDUP_REMOVED lines=15> */
.L_x_300:
[--C-:B------:R-:W-:Y:S01]  /*2a580*/  SHF.R.U64 R10, R8, R12, R9.reuse ;  /* 0x0000000c080a7219 */ /* 0x100fe20000001209 */
[----:B------:R-:W-:Y:S01]  /*2a590*/  IMAD.MOV.U32 R3, RZ, RZ, R18 ;  /* 0x000000ffff037224 */ /* 0x000fe200078e0012 */
[----:B------:R-:W-:Y:S01]  /*2a5a0*/  I2FP.F32.U32 R6, R4 ;  /* 0x0000000400067245 */ /* 0x000fe20000201000 */
[----:B------:R-:W0:Y:S01]  /*2a5b0*/  LDC R16, c[0x0][0x618] ;  /* 0x00018600ff107b82 */ /* 0x000e220000000800 */
[----:B------:R-:W-:Y:S01]  /*2a5c0*/  SHF.R.U32.HI R2, RZ, R12, R9 ;  /* 0x0000000cff027219 */ /* 0x000fe20000011609 */
[----:B------:R-:W-:Y:S01]  /*2a5d0*/  ULDC UR4, c[0x0][0x150] ;  /* 0x0000540000047ab9 */ /* 0x000fe20000000800 */
[----:B------:R-:W-:Y:S01]  /*2a5e0*/  IADD3 R5, P0, RZ, -R10, RZ ;  /* 0x8000000aff057210 */ /* 0x000fe20007f1e0ff */
[----:B------:R-:W-:Y:S01]  /*2a5f0*/  FMUL R9, R6, UR4 ;  /* 0x0000000406097c20 */ /* 0x000fe20008400000 */
[----:B------:R-:W-:-:S03]  /*2a600*/  ULDC UR4, c[0x0][0x154] ;  /* 0x0000550000047ab9 */ /* 0x000fc60000000800 */
[----:B------:R-:W1:Y:S01]  /*2a610*/  LDC.64 R18, c[0x0][0x640] ;  /* 0x00019000ff127b82 */ /* 0x000e620000000a00 */
[----:B------:R-:W-:Y:S01]  /*2a620*/  IMAD.X R7, RZ, RZ, ~R2, P0 ;  /* 0x000000ffff077224 */ /* 0x000fe200000e0e02 */
[----:B------:R-:W2:Y:S01]  /*2a630*/  F2I.U32.TRUNC.NTZ R9, R9 ;  /* 0x0000000900097305 */ /* 0x000ea2000020f000 */
[----:B------:R-:W-:Y:S02]  /*2a640*/  IMAD.MOV.U32 R2, RZ, RZ, R17 ;  /* 0x000000ffff027224 */ /* 0x000fe400078e0011 */
[-C--:B------:R-:W-:Y:S02]  /*2a650*/  IMAD R6, R7, R14.reuse, RZ ;  /* 0x0000000e07067224 */ /* 0x080fe400078e02ff */
[C---:B------:R-:W-:Y:S01]  /*2a660*/  IMAD.WIDE.U32 R2, R5.reuse, R14, R2 ;  /* 0x0000000e05027225 */ /* 0x040fe200078e0002 */
[----:B------:R-:W3:Y:S03]  /*2a670*/  LDC R11, c[0x0][0x144] ;  /* 0x00005100ff0b7b82 */ /* 0x000ee60000000800 */
[----:B------:R-:W-:-:S02]  /*2a680*/  IMAD R5, R5, R15, R6 ;  /* 0x0000000f05057224 */ /* 0x000fc400078e0206 */
[----:B------:R-:W-:Y:S02]  /*2a690*/  IMAD.MOV.U32 R6, RZ, RZ, -0x1 ;  /* 0xffffffffff067424 */ /* 0x000fe400078e00ff */
[----:B------:R-:W-:Y:S01]  /*2a6a0*/  IMAD.IADD R3, R3, 0x1, R5 ;  /* 0x0000000103037824 */ /* 0x000fe200078e0205 */
[----:B------:R-:W4:Y:S01]  /*2a6b0*/  LDC R12, c[0x0][0x608] ;  /* 0x00018200ff0c7b82 */ /* 0x000f220000000800 */
[----:B------:R-:W-:-:S03]  /*2a6c0*/  I2FP.F32.U32 R5, R0 ;  /* 0x0000000000057245 */ /* 0x000fc60000201000 */
[-C--:B0-----:R-:W-:Y:S01]  /*2a6d0*/  SHF.R.U64 R8, R2, R16.reuse, R3 ;  /* 0x0000001002087219 */ /* 0x081fe20000001203 */
[----:B--2---:R-:W-:Y:S01]  /*2a6e0*/  IMAD.MOV R2, RZ, RZ, -R9 ;  /* 0x000000ffff027224 */ /* 0x004fe200078e0a09 */
[----:B------:R-:W-:Y:S01]  /*2a6f0*/  SHF.R.U32.HI R3, RZ, R16, R3 ;  /* 0x00000010ff037219 */ /* 0x000fe20000011603 */
[----:B------:R-:W-:Y:S01]  /*2a700*/  FMUL R5, R5, UR4 ;  /* 0x0000000405057c20 */ /* 0x000fe20008400000 */
[----:B------:R-:W0:Y:S01]  /*2a710*/  LDC R7, c[0x0][0x658] ;  /* 0x00019600ff077b82 */ /* 0x000e220000000800 */
[----:B-1----:R-:W-:-:S04]  /*2a720*/  ISETP.NE.U32.AND P0, PT, R18, RZ, PT ;  /* 0x000000ff1200720c */ /* 0x002fc80003f05070 */
[----:B------:R-:W-:-:S03]  /*2a730*/  ISETP.NE.AND.EX P0, PT, R19, RZ, PT, P0 ;  /* 0x000000ff1300720c */ /* 0x000fc60003f05300 */
[----:B------:R-:W1:Y:S01]  /*2a740*/  LDC R15, c[0x0][0x148] ;  /* 0x00005200ff0f7b82 */ /* 0x000e620000000800 */
[----:B---3--:R-:W-:Y:S02]  /*2a750*/  IMAD R16, R11, R2, R4 ;  /* 0x000000020b107224 */ /* 0x008fe400078e0204 */
[----:B------:R-:W-:-:S05]  /*2a760*/  IMAD.MOV.U32 R4, RZ, RZ, 0x1 ;  /* 0x00000001ff047424 */ /* 0x000fca00078e00ff */
[----:B------:R-:W2:Y:S01]  /*2a770*/  LDC R14, c[0x0][0x600] ;  /* 0x00018000ff0e7b82 */ /* 0x000ea20000000800 */
[-CC-:B----4-:R-:W-:Y:S02]  /*2a780*/  SHF.R.U64 R11, R8, R12.reuse, R3.reuse ;  /* 0x0000000c080b7219 */ /* 0x190fe40000001203 */
[----:B------:R-:W-:Y:S02]  /*2a790*/  SHF.R.U32.HI R2, RZ, R12, R3 ;  /* 0x0000000cff027219 */ /* 0x000fe40000011603 */
[----:B------:R3:W4:Y:S03]  /*2a7a0*/  F2I.U32.TRUNC.NTZ R12, R5 ;  /* 0x00000005000c7305 */ /* 0x000726000020f000 */
[----:B------:R-:W1:Y:S01]  /*2a7b0*/  LDC R17, c[0x0][0x648] ;  /* 0x00019200ff117b82 */ /* 0x000e620000000800 */
[-C--:B0-----:R-:W-:Y:S02]  /*2a7c0*/  SHF.R.U64 R13, R11, R7.reuse, R2 ;  /* 0x000000070b0d7219 */ /* 0x081fe40000001202 */
[----:B------:R-:W-:-:S02]  /*2a7d0*/  SHF.L.U32 R6, R6, R7, RZ ;  /* 0x0000000706067219 */ /* 0x000fc400000006ff */
[-C--:B------:R-:W-:Y:S01]  /*2a7e0*/  SHF.R.U32.HI R3, RZ, R7.reuse, R2 ;  /* 0x00000007ff037219 */ /* 0x080fe20000011602 */
[----:B------:R-:W-:Y:S01]  /*2a7f0*/  IMAD.MOV.U32 R2, RZ, RZ, R13 ;  /* 0x000000ffff027224 */ /* 0x000fe200078e000d */
[----:B------:R-:W-:Y:S01]  /*2a800*/  SHF.L.U32 R21, R4, R7, RZ ;  /* 0x0000000704157219 */ /* 0x000fe200000006ff */
[----:B------:R-:W0:Y:S01]  /*2a810*/  LDC R20, c[0x0][0x638] ;  /* 0x00018e00ff147b82 */ /* 0x000e220000000800 */
[----:B------:R-:W-:-:S07]  /*2a820*/  LOP3.LUT R22, RZ, R6, RZ, 0x33, !PT ;  /* 0x00000006ff167212 */ /* 0x000fce00078e33ff */
[----:B------:R-:W0:Y:S01]  /*2a830*/  LDC R23, c[0x0][0x610] ;  /* 0x00018400ff177b82 */ /* 0x000e220000000800 */
[----:B---34-:R-:W-:Y:S05]  /*2a840*/  @!P0 BRA `(.L_x_301) ;  /* 0x0000000000288947 */ /* 0x018fea0003800000 */
        /* <DEDUP_REMOVED lines=10> */
.L_x_301:
[----:B------:R-:W3:Y:S01]  /*2a8f0*/  LDC R4, c[0x0][0x65c] ;  /* 0x00019700ff047b82 */ /* 0x000ee20000000800 */
[----:B-1----:R-:W-:Y:S01]  /*2a900*/  SHF.R.U64 R3, R2, R17, R3 ;  /* 0x0000001102037219 */ /* 0x002fe20000001203 */
[----:B--2---:R-:W-:Y:S01]  /*2a910*/  VIADD R5, R14, 0xffffffff ;  /* 0xffffffff0e057836 */ /* 0x004fe20000000000 */
[----:B------:R-:W-:Y:S01]  /*2a920*/  LOP3.LUT R2, R11, R22, RZ, 0xc0, !PT ;  /* 0x000000160b027212 */ /* 0x000fe200078ec0ff */
[----:B------:R-:W-:Y:S02]  /*2a930*/  IMAD.MOV R12, RZ, RZ, -R12 ;  /* 0x000000ffff0c7224 */ /* 0x000fe400078e0a0c */
[----:B------:R-:W-:Y:S01]  /*2a940*/  IMAD.MOV.U32 R6, RZ, RZ, 0x1 ;  /* 0x00000001ff067424 */ /* 0x000fe200078e00ff */
[----:B------:R-:W-:Y:S02]  /*2a950*/  LOP3.LUT R5, R8, R5, RZ, 0xc0, !PT ;  /* 0x0000000508057212 */ /* 0x000fe400078ec0ff */
[----:B---3--:R-:W-:Y:S01]  /*2a960*/  ISETP.NE.AND P0, PT, R4, 0x1, PT ;  /* 0x000000010400780c */ /* 0x008fe20003f05270 */
[----:B------:R-:W-:-:S02]  /*2a970*/  IMAD.MOV R4, RZ, RZ, -R3 ;  /* 0x000000ffff047224 */ /* 0x000fc400078e0a03 */
[----:B------:R-:W-:-:S10]  /*2a980*/  IMAD R3, R21, R3, R2 ;  /* 0x0000000315037224 */ /* 0x000fd400078e0202 */
[----:B------:R-:W-:Y:S02]  /*2a990*/  @P0 IMAD R16, R15, R12, R0 ;  /* 0x0000000c0f100224 */ /* 0x000fe400078e0200 */
[----:B0-----:R-:W-:Y:S02]  /*2a9a0*/  IMAD R0, R4, R20, R13 ;  /* 0x0000001404007224 */ /* 0x001fe400078e020d */
[----:B------:R-:W-:Y:S02]  /*2a9b0*/  IMAD R3, R3, R23, R16 ;  /* 0x0000001703037224 */ /* 0x000fe400078e0210 */
[----:B------:R-:W-:-:S05]  /*2a9c0*/  IMAD R0, R0, R14, R5 ;  /* 0x0000000e00007224 */ /* 0x000fca00078e0205 */
[----:B------:R-:W-:Y:S02]  /*2a9d0*/  SEL R2, R0, R3, !P0 ;  /* 0x0000000300027207 */ /* 0x000fe40004000000 */
[----:B------:R-:W-:-:S07]  /*2a9e0*/  SEL R3, R3, R0, !P0 ;  /* 0x0000000003037207 */ /* 0x000fce0004000000 */
.L_x_299:
[----:B------:R-:W-:-:S08]  /*2a9f0*/  NOP ;  /* 0x0000000000007918 */ /* 0x000fd00000000000 */
[----:B------:R-:W0:-:S00]  /*2aa00*/  USETMAXREG.DEALLOC.CTAPOOL 0x18 ;  /* 0x00000018000079c8 */ /* 0x000e0000080e0500 */
[----:B------:R-:W-:-:S13]  /*2aa10*/  ISETP.NE.AND P0, PT, RZ, UR8, PT ;  /* 0x00000008ff007c0c */ /* 0x000fda000bf05270 */
[----:B------:R-:W-:Y:S05]  /*2aa20*/  @P0 EXIT ;  /* 0x000000000000094d */ /* 0x000fea0003800000 */
[----:B0-----:R-:W-:Y:S01]  /*2aa30*/  LOP3.LUT P0, RZ, R6, 0xff, RZ, 0xc0, !PT ;  /* 0x000000ff06ff7812 */ /* 0x001fe2000780c0ff */
[----:B------:R-:W-:Y:S02]  /*2aa40*/  IMAD.MOV.U32 R0, RZ, RZ, 0x1 ;  /* 0x00000001ff007424 */ /* 0x000fe400078e00ff */
[----:B------:R-:W-:-:S10]  /*2aa50*/  IMAD.MOV.U32 R6, RZ, RZ, RZ ;  /* 0x000000ffff067224 */ /* 0x000fd400078e00ff */
[----:B------:R-:W-:Y:S05]  /*2aa60*/  @!P0 BRA `(.L_x_302) ;  /* 0x0000000c00588947 */ /* 0x000fea0003800000 */
[----:B------:R-:W0:Y:S01]  /*2aa70*/  LDC R0, c[0x0][0x28c] ;  /* 0x0000a300ff007b82 */ /* 0x000e220000000800 */
[----:B------:R-:W1:Y:S01]  /*2aa80*/  S2R R4, SR_TID.X ;  /* 0x0000000000047919 */ /* 0x000e620000002100 */
[----:B------:R-:W-:Y:S01]  /*2aa90*/  ULDC UR5, c[0x0][0x658] ;  /* 0x0001960000057ab9 */ /* 0x000fe20000000800 */
[----:B------:R-:W-:Y:S01]  /*2aaa0*/  UMOV UR7, 0xffffffff ;  /* 0xffffffff00077882 */ /* 0x000fe20000000000 */
[----:B------:R-:W-:Y:S01]  /*2aab0*/  ULDC UR6, c[0x0][0xc] ;  /* 0x0000030000067ab9 */ /* 0x000fe20000000800 */
[----:B------:R-:W-:Y:S01]  /*2aac0*/  USHF.L.U32 UR8, UR7, UR5, URZ ;  /* 0x0000000507087299 */ /* 0x000fe2000800063f */
[----:B------:R-:W-:Y:S01]  /*2aad0*/  BSSY B0, `(.L_x_302) ;  /* 0x00000cf000007945 */ /* 0x000fe20003800000 */
[----:B------:R-:W-:Y:S01]  /*2aae0*/  UMOV UR9, 0x1 ;  /* 0x0000000100097882 */ /* 0x000fe20000000000 */
[----:B------:R-:W-:Y:S01]  /*2aaf0*/  ULDC UR7, c[0x0][0x10] ;  /* 0x0000040000077ab9 */ /* 0x000fe20000000800 */
[----:B------:R-:W-:Y:S01]  /*2ab00*/  USHF.L.U32 UR18, UR9, UR5, URZ ;  /* 0x0000000509127299 */ /* 0x000fe2000800063f */
[----:B------:R-:W-:Y:S01]  /*2ab10*/  IMAD.MOV.U32 R9, RZ, RZ, 0x1 ;  /* 0x00000001ff097424 */ /* 0x000fe200078e00ff */
[----:B------:R-:W-:Y:S01]  /*2ab20*/  UIMAD.WIDE.U32 UR6, UR6, UR7, URZ ;  /* 0x00000007060672a5 */ /* 0x000fe2000f8e003f */
[----:B------:R-:W-:Y:S01]  /*2ab30*/  IMAD.MOV.U32 R6, RZ, RZ, RZ ;  /* 0x000000ffff067224 */ /* 0x000fe200078e00ff */
[----:B------:R-:W-:Y:S01]  /*2ab40*/  ULDC UR5, c[0x0][0x14] ;  /* 0x0000050000057ab9 */ /* 0x000fe20000000800 */
[----:B------:R-:W-:Y:S01]  /*2ab50*/  ULDC UR4, c[0x0][0x600] ;  /* 0x0001800000047ab9 */ /* 0x000fe20000000800 */
[----:B------:R-:W-:-:S02]  /*2ab60*/  UIMAD.WIDE.U32 UR20, UR6, UR5, URZ ;  /* 0x00000005061472a5 */ /* 0x000fc4000f8e003f */
[----:B------:R-:W-:Y:S02]  /*2ab70*/  UIMAD UR13, UR7, UR5, URZ ;  /* 0x00000005070d72a4 */ /* 0x000fe4000f8e023f */
[----:B------:R-:W-:Y:S02]  /*2ab80*/  ULOP3.LUT UR24, UR40, 0x2, URZ, 0xfc, !UPT ;  /* 0x0000000228187892 */ /* 0x000fe4000f8efc3f */
[----:B------:R-:W-:Y:S02]  /*2ab90*/  UIADD3 UR4, UR4, -0x1, URZ ;  /* 0xffffffff04047890 */ /* 0x000fe4000fffe03f */
[----:B------:R-:W-:Y:S01]  /*2aba0*/  ULOP3.LUT UR17, URZ, UR8, URZ, 0x33, !UPT ;  /* 0x000000083f117292 */ /* 0x000fe2000f8e333f */
[----:B0-----:R-:W-:Y:S01]  /*2abb0*/  VIADD R0, R0, 0x3f ;  /* 0x0000003f00007836 */ /* 0x001fe20000000000 */
[----:B------:R-:W-:Y:S01]  /*2abc0*/  UIADD3 UR13, UR21, UR13, URZ ;  /* 0x0000000d150d7290 */ /* 0x000fe2000fffe03f */
[----:B------:R-:W-:-:S03]  /*2abd0*/  ULDC.64 UR22, c[0x0][0x198] ;  /* 0x0000660000167ab9 */ /* 0x000fc60000000a00 */
[----:B------:R-:W-:-:S04]  /*2abe0*/  SHF.R.S32.HI R5, RZ, 0x1f, R0 ;  /* 0x0000001fff057819 */ /* 0x000fc80000011400 */
[----:B------:R-:W-:Y:S01]  /*2abf0*/  LEA.HI R5, R5, R0, RZ, 0x6 ;  /* 0x0000000005057211 */ /* 0x000fe200078f30ff */
[----:B------:R-:W-:Y:S01]  /*2ac00*/  IMAD.MOV.U32 R0, RZ, RZ, 0x1 ;  /* 0x00000001ff007424 */ /* 0x000fe200078e00ff */
[C---:B-1----:R-:W-:Y:S02]  /*2ac10*/  LOP3.LUT P2, RZ, R4.reuse, 0x7f, RZ, 0xc0, !PT ;  /* 0x0000007f04ff7812 */ /* 0x042fe4000784c0ff */
[----:B------:R-:W-:Y:S02]  /*2ac20*/  SHF.R.S32.HI R7, RZ, 0x6, R5 ;  /* 0x00000006ff077819 */ /* 0x000fe40000011405 */
[----:B------:R-:W-:-:S03]  /*2ac30*/  LOP3.LUT P0, RZ, R4, 0x1f, RZ, 0xc0, !PT ;  /* 0x0000001f04ff7812 */ /* 0x000fc6000780c0ff */
[----:B------:R-:W-:Y:S01]  /*2ac40*/  VIADD R16, R7, 0x1 ;  /* 0x0000000107107836 */ /* 0x000fe20000000000 */
[----:B------:R-:W-:-:S13]  /*2ac50*/  PLOP3.LUT P0, PT, P0, P2, PT, 0x8a, 0x0 ;  /* 0x000000000000781c */ /* 0x000fda0000705172 */
.L_x_314:
[----:B------:R-:W-:-:S03]  /*2ac60*/  UMOV UR5, 0xffffffff ;  /* 0xffffffff00057882 */ /* 0x000fc60000000000 */
[----:B------:R-:W-:Y:S05]  /*2ac70*/  BRA.DIV UR5, `(.L_x_303) ;  /* 0x0000000e057c7947 */ /* 0x000fea000b800000 */
[----:B------:R-:W-:-:S13]  /*2ac80*/  ELECT P6, URZ, PT ;  /* 0x00000000003f782f */ /* 0x000fda00038c0000 */
.L_x_323:
[----:B------:R-:W0:Y:S01]  /*2ac90*/  LDC R4, c[0x0][0x28c] ;  /* 0x0000a300ff047b82 */ /* 0x000e220000000800 */
[----:B------:R-:W-:Y:S01]  /*2aca0*/  BSSY B1, `(.L_x_304) ;  /* 0x0000038000017945 */ /* 0x000fe20003800000 */
[----:B0-----:R-:W-:-:S13]  /*2acb0*/  ISETP.LT.OR P6, PT, R4, 0x1, !P6 ;  /* 0x000000010400780c */ /* 0x001fda00077c1670 */
[----:B------:R-:W-:Y:S05]  /*2acc0*/  @P6 BRA `(.L_x_305) ;  /* 0x0000000000d46947 */ /* 0x000fea0003800000 */
[----:B------:R-:W-:Y:S02]  /*2acd0*/  IMAD.SHL.U32 R2, R2, 0x100, RZ ;  /* 0x0000010002027824 */ /* 0x000fe400078e00ff */
[----:B------:R-:W-:Y:S02]  /*2ace0*/  IMAD R3, R3, 0x180, RZ ;  /* 0x0000018003037824 */ /* 0x000fe400078e02ff */
[----:B------:R-:W-:Y:S02]  /*2acf0*/  IMAD.MOV.U32 R13, RZ, RZ, RZ ;  /* 0x000000ffff0d7224 */ /* 0x000fe400078e00ff */
[----:B------:R-:W-:Y:S02]  /*2ad00*/  IMAD.MOV.U32 R4, RZ, RZ, R16 ;  /* 0x000000ffff047224 */ /* 0x000fe400078e0010 */
[----:B------:R-:W-:Y:S02]  /*2ad10*/  IMAD.MOV.U32 R5, RZ, RZ, R0 ;  /* 0x000000ffff057224 */ /* 0x000fe400078e0000 */
[----:B------:R-:W-:-:S07]  /*2ad20*/  IMAD.MOV.U32 R8, RZ, RZ, R6 ;  /* 0x000000ffff087224 */ /* 0x000fce00078e0006 */
.L_x_309:
[----:B------:R-:W0:Y:S01]  /*2ad30*/  S2R R12, SR_CgaCtaId ;  /* 0x00000000000c7919 */ /* 0x000e220000008800 */
[----:B------:R-:W-:-:S04]  /*2ad40*/  MOV R11, 0x400 ;  /* 0x00000400000b7802 */ /* 0x000fc80000000f00 */
[----:B0-----:R-:W-:Y:S02]  /*2ad50*/  LEA R15, R12, R11, 0x18 ;  /* 0x0000000b0c0f7211 */ /* 0x001fe400078ec0ff */
[----:B------:R-:W-:Y:S01]  /*2ad60*/  SHF.L.U32 R11, R5, 0x1f, RZ ;  /* 0x0000001f050b7819 */ /* 0x000fe200000006ff */
[----:B------:R-:W0:Y:S02]  /*2ad70*/  @!P2 LDC R12, c[0x0][0x500] ;  /* 0x00014000ff0cab82 */ /* 0x000e240000000800 */
[----:B------:R-:W-:-:S04]  /*2ad80*/  IMAD R14, R8, 0x8, R15 ;  /* 0x00000008080e7824 */ /* 0x000fc800078e020f */
[----:B------:R-:W1:Y:S02]  /*2ad90*/  SYNCS.PHASECHK.TRANS64.TRYWAIT P1, [R14+URZ+0x10], R11 ;  /* 0x0000100b0e0075a7 */ /* 0x000e64000802017f */
[----:B-1----:R-:W-:Y:S05]  /*2ada0*/  @!P1 BRA `(.L_x_306) ;  /* 0x0000000c00509947 */ /* 0x002fea0003800000 */
.L_x_324:
[----:B------:R-:W-:Y:S01]  /*2adb0*/  UPRMT UR5, UR24, 0x9910, URZ ;  /* 0x0000991018057896 */ /* 0x000fe2000800003f */
[----:B0-----:R0:W-:Y:S03]  /*2adc0*/  @!P2 SYNCS.ARRIVE.TRANS64 RZ, [R14+URZ], R12 ;  /* 0x0000000c0effa9a7 */ /* 0x0011e6000800003f */
[----:B------:R-:W-:-:S06]  /*2add0*/  UISETP.NE.AND UP0, UPT, UR5, 0x2, UPT ;  /* 0x000000020500788c */ /* 0x000fcc000bf05270 */
[----:B------:R-:W-:-:S13]  /*2ade0*/  PLOP3.LUT P1, PT, PT, PT, UP0, 0x80, 0x0 ;  /* 0x000000000000781c */ /* 0x000fda0003f2f008 */
[----:B0-----:R-:W-:Y:S05]  /*2adf0*/  @P1 BRA `(.L_x_307) ;  /* 0x0000000000041947 */ /* 0x001fea0003800000 */
[----:B------:R-:W-:Y:S01]  /*2ae00*/  BPT.TRAP 0x1 ;  /* 0x000000040000795c */ /* 0x000fe20000300000 */
.L_x_307:
[----:B------:R-:W-:Y:S05]  /*2ae10*/  @P0 BRA `(.L_x_308) ;  /* 0x0000000000040947 */ /* 0x000fea0003800000 */
[----:B------:R-:W-:Y:S01]  /*2ae20*/  BPT.TRAP 0x1 ;  /* 0x000000040000795c */ /* 0x000fe20000300000 */
.L_x_308:
[--C-:B-1----:R-:W-:Y:S01]  /*2ae30*/  IMAD R11, R8, 0xc000, R15.reuse ;  /* 0x0000c000080b7824 */ /* 0x102fe200078e020f */
[----:B------:R-:W-:Y:S01]  /*2ae40*/  R2UR UR9, R14 ;  /* 0x000000000e0972ca */ /* 0x000fe200000e0000 */
[----:B------:R-:W-:Y:S01]  /*2ae50*/  IMAD R15, R8, 0x8000, R15 ;  /* 0x00008000080f7824 */ /* 0x000fe200078e020f */
[----:B------:R-:W-:Y:S01]  /*2ae60*/  UIADD3 UR6, UP0, UR22, 0xf0, URZ ;  /* 0x000000f016067890 */ /* 0x000fe2000ff1e03f */
[----:B------:R-:W-:Y:S01]  /*2ae70*/  VIADD R4, R4, 0xffffffff ;  /* 0xffffffff04047836 */ /* 0x000fe20000000000 */
[----:B------:R-:W-:Y:S01]  /*2ae80*/  R2UR UR5, R11 ;  /* 0x000000000b0572ca */ /* 0x000fe200000e0000 */
[----:B------:R-:W-:Y:S01]  /*2ae90*/  UIADD3 UR26, UP1, UR22, 0x1f0, URZ ;  /* 0x000001f0161a7890 */ /* 0x000fe2000ff3e03f */
[----:B------:R-:W-:Y:S01]  /*2aea0*/  R2UR UR8, R15 ;  /* 0x000000000f0872ca */ /* 0x000fe200000e0000 */
[----:B------:R-:W-:Y:S01]  /*2aeb0*/  UIADD3.X UR7, URZ, UR23, URZ, UP0, !UPT ;  /* 0x000000173f077290 */ /* 0x000fe200087fe43f */
[----:B------:R-:W-:Y:S01]  /*2aec0*/  R2UR UR11, R3 ;  /* 0x00000000030b72ca */ /* 0x000fe200000e0000 */
[----:B------:R-:W-:Y:S01]  /*2aed0*/  UIADD3.X UR27, URZ, UR23, URZ, UP1, !UPT ;  /* 0x000000173f1b7290 */ /* 0x000fe20008ffe43f */
[C---:B------:R-:W-:Y:S01]  /*2aee0*/  R2UR UR10, R13.reuse ;  /* 0x000000000d0a72ca */ /* 0x040fe200000e0000 */
[----:B------:R-:W-:Y:S01]  /*2aef0*/  UMOV UR14, 0x0 ;  /* 0x00000000000e7882 */ /* 0x000fe20000000000 */
[----:B------:R-:W-:Y:S01]  /*2af00*/  R2UR UR12, R10 ;  /* 0x000000000a0c72ca */ /* 0x000fe200000e0000 */
[----:B------:R-:W-:Y:S01]  /*2af10*/  UMOV UR15, 0x10000000 ;  /* 0x10000000000f7882 */ /* 0x000fe20000000000 */
[----:B------:R-:W-:Y:S01]  /*2af20*/  R2UR UR19, R2 ;  /* 0x00000000021372ca */ /* 0x000fe200000e0000 */
[----:B------:R-:W-:Y:S01]  /*2af30*/  VIADD R13, R13, 0x40 ;  /* 0x000000400d0d7836 */ /* 0x000fe20000000000 */
[----:B------:R-:W-:Y:S01]  /*2af40*/  ISETP.GT.AND P3, PT, R4, 0x1, PT ;  /* 0x000000010400780c */ /* 0x000fe20003f64270 */
[----:B------:R-:W-:Y:S01]  /*2af50*/  UIADD3 UR5, UR5, 0x100, URZ ;  /* 0x0000010005057890 */ /* 0x000fe2000fffe03f */
[----:B------:R-:W-:Y:S01]  /*2af60*/  IADD3 R8, R8, 0x1, RZ ;  /* 0x0000000108087810 */ /* 0x000fe20007ffe0ff */
[----:B------:R-:W-:-:S03]  /*2af70*/  UIADD3 UR16, UR8, 0x18100, URZ ;  /* 0x0001810008107890 */ /* 0x000fc6000fffe03f */
[C---:B------:R-:W-:Y:S02]  /*2af80*/  ISETP.NE.AND P1, PT, R8.reuse, 0x2, PT ;  /* 0x000000020800780c */ /* 0x040fe40003f25270 */
[----:B------:R-:W-:Y:S02]  /*2af90*/  UMOV UR8, UR5 ;  /* 0x0000000500087c82 */ /* 0x000fe40008000000 */
[----:B------:R0:W-:Y:S01]  /*2afa0*/  UTMALDG.3D [UR8], [UR6], desc[UR14] ;  /* 0x00000e08060075b4 */ /* 0x0001e20008011000 */
[----:B------:R-:W-:Y:S02]  /*2afb0*/  SEL R12, RZ, 0x1, P1 ;  /* 0x00000001ff0c7807 */ /* 0x000fe40000800000 */
[----:B------:R-:W-:Y:S02]  /*2afc0*/  SEL R8, R8, RZ, P1 ;  /* 0x000000ff08087207 */ /* 0x000fe40000800000 */
[----:B------:R-:W-:Y:S01]  /*2afd0*/  LOP3.LUT R5, R5, R12, RZ, 0x3c, !PT ;  /* 0x0000000c05057212 */ /* 0x000fe200078e3cff */
[----:B0-----:R-:W-:Y:S01]  /*2afe0*/  UMOV UR8, UR16 ;  /* 0x0000001000087c82 */ /* 0x001fe20008000000 */
[----:B------:R-:W-:-:S02]  /*2aff0*/  UMOV UR11, UR19 ;  /* 0x00000013000b7c82 */ /* 0x000fc40008000000 */
[----:B------:R0:W-:Y:S02]  /*2b000*/  UTMALDG.3D [UR8], [UR26], desc[UR14] ;  /* 0x00000e081a0075b4 */ /* 0x0001e40008011000 */
[----:B0-----:R-:W-:Y:S05]  /*2b010*/  @P3 BRA `(.L_x_309) ;  /* 0xfffffffc00443947 */ /* 0x001fea000383ffff */
.L_x_305:
[----:B------:R-:W-:Y:S05]  /*2b020*/  BSYNC B1 ;  /* 0x0000000000017941 */ /* 0x000fea0003800000 */
.L_x_304:
[----:B------:R-:W2:Y:S01]  /*2b030*/  LDL.LU R15, [R1+0x400] ;  /* 0x00040000010f7983 */ /* 0x000ea20000300800 */
[----:B------:R-:W-:Y:S01]  /*2b040*/  LOP3.LUT P4, RZ, R9, 0xff, RZ, 0xc0, !PT ;  /* 0x000000ff09ff7812 */ /* 0x000fe2000788c0ff */
[----:B------:R-:W-:Y:S01]  /*2b050*/  IMAD.IADD R6, R7, 0x1, R6 ;  /* 0x0000000107067824 */ /* 0x000fe200078e0206 */
[----:B------:R-:W-:Y:S01]  /*2b060*/  ULDC.64 UR6, c[0x0][0x650] ;  /* 0x0001940000067ab9 */ /* 0x000fe20000000a00 */
[----:B------:R-:W3:Y:S01]  /*2b070*/  LDL.LU R14, [R1+0x404] ;  /* 0x00040400010e7983 */ /* 0x000ee20000300800 */
[----:B------:R-:W-:Y:S01]  /*2b080*/  BSSY B1, `(.L_x_310) ;  /* 0x0000071000017945 */ /* 0x000fe20003800000 */
[----:B------:R-:W-:Y:S01]  /*2b090*/  IMAD.MOV.U32 R10, RZ, RZ, -0x1 ;  /* 0xffffffffff0a7424 */ /* 0x000fe200078e00ff */
[----:B------:R-:W-:Y:S02]  /*2b0a0*/  SHF.R.U32.HI R2, RZ, 0x1, R6 ;  /* 0x00000001ff027819 */ /* 0x000fe40000011606 */
[----:B------:R-:W-:Y:S02]  /*2b0b0*/  ISETP.GT.U32.AND P1, PT, R6, 0x1, PT ;  /* 0x000000010600780c */ /* 0x000fe40003f24070 */
[----:B------:R-:W-:-:S02]  /*2b0c0*/  LOP3.LUT R2, R2, 0x1, RZ, 0xc0, !PT ;  /* 0x0000000102027812 */ /* 0x000fc400078ec0ff */
[C---:B------:R-:W-:Y:S01]  /*2b0d0*/  ISETP.LT.U32.AND P1, PT, R7.reuse, 0x2, P1 ;  /* 0x000000020700780c */ /* 0x040fe20000f21070 */
[----:B------:R-:W0:Y:S01]  /*2b0e0*/  @P4 S2R R3, SR_CgaCtaId ;  /* 0x0000000000034919 */ /* 0x000e220000008800 */
[----:B------:R-:W-:Y:S02]  /*2b0f0*/  ISETP.NE.U32.AND P3, PT, R2, 0x1, PT ;  /* 0x000000010200780c */ /* 0x000fe40003f65070 */
[----:B------:R-:W-:Y:S02]  /*2b100*/  @P4 MOV R2, 0x400 ;  /* 0x0000040000024802 */ /* 0x000fe40000000f00 */
[----:B------:R-:W-:Y:S02]  /*2b110*/  ISETP.GT.U32.AND P3, PT, R7, 0x1, !P3 ;  /* 0x000000010700780c */ /* 0x000fe40005f64070 */
[----:B------:R-:W-:Y:S02]  /*2b120*/  LOP3.LUT R6, R6, 0x1, RZ, 0xc0, !PT ;  /* 0x0000000106067812 */ /* 0x000fe400078ec0ff */
[----:B------:R-:W-:-:S02]  /*2b130*/  PRMT R4, RZ, 0x7610, R4 ;  /* 0x00007610ff047816 */ /* 0x000fc40000000004 */
[----:B------:R-:W-:Y:S02]  /*2b140*/  PRMT R9, RZ, 0x7610, R9 ;  /* 0x00007610ff097816 */ /* 0x000fe40000000009 */
[----:B0-----:R-:W-:Y:S02]  /*2b150*/  @P4 LEA R2, R3, R2, 0x18 ;  /* 0x0000000203024211 */ /* 0x001fe400078ec0ff */
[----:B------:R-:W-:Y:S02]  /*2b160*/  SEL R3, RZ, 0x1, !P1 ;  /* 0x00000001ff037807 */ /* 0x000fe40004800000 */
[----:B------:R0:W-:Y:S02]  /*2b170*/  @P4 SYNCS.ARRIVE.TRANS64.A1T0 RZ, [R2+URZ+0x38], RZ ;  /* 0x000038ff02ff49a7 */ /* 0x0001e4000810003f */
[----:B0-----:R-:W-:-:S04]  /*2b180*/  SEL R2, RZ, 0x1, !P3 ;  /* 0x00000001ff027807 */ /* 0x001fc80005800000 */
[----:B------:R-:W-:Y:S01]  /*2b190*/  LOP3.LUT R0, R2, R0, R3, 0x96, !PT ;  /* 0x0000000002007212 */ /* 0x000fe200078e9603 */
[----:B------:R-:W-:Y:S02]  /*2b1a0*/  IMAD.MOV.U32 R3, RZ, RZ, -0x1 ;  /* 0xffffffffff037424 */ /* 0x000fe400078e00ff */
[----:B------:R-:W-:Y:S01]  /*2b1b0*/  IMAD.MOV.U32 R2, RZ, RZ, -0x1 ;  /* 0xffffffffff027424 */ /* 0x000fe200078e00ff */
[----:B---3--:R-:W-:-:S04]  /*2b1c0*/  IADD3 R14, P1, R14, UR20, RZ ;  /* 0x000000140e0e7c10 */ /* 0x008fc8000ff3e0ff */
[----:B--2---:R-:W-:Y:S01]  /*2b1d0*/  IADD3.X R15, R15, UR13, RZ, P1, !PT ;  /* 0x0000000d0f0f7c10 */ /* 0x004fe20008ffe4ff */
[----:B------:R0:W-:Y:S01]  /*2b1e0*/  STL [R1+0x404], R14 ;  /* 0x0004040e01007387 */ /* 0x0001e20000100800 */
[----:B------:R-:W-:-:S03]  /*2b1f0*/  ISETP.GE.U32.AND P1, PT, R14, UR6, PT ;  /* 0x000000060e007c0c */ /* 0x000fc6000bf26070 */
[----:B------:R0:W-:Y:S01]  /*2b200*/  STL [R1+0x400], R15 ;  /* 0x0004000f01007387 */ /* 0x0001e20000100800 */
[----:B------:R-:W-:-:S13]  /*2b210*/  ISETP.GE.U32.AND.EX P1, PT, R15, UR7, PT, P1 ;  /* 0x000000070f007c0c */ /* 0x000fda000bf26110 */
[----:B0-----:R-:W-:Y:S05]  /*2b220*/  @P1 BRA `(.L_x_311) ;  /* 0x0000000400581947 */ /* 0x001fea0003800000 */
[----:B------:R-:W0:Y:S01]  /*2b230*/  S2R R8, SR_CTAID.X ;  /* 0x0000000000087919 */ /* 0x000e220000002500 */
[----:B------:R-:W1:Y:S01]  /*2b240*/  LDC R11, c[0x0][0x65c] ;  /* 0x00019700ff0b7b82 */ /* 0x000e620000000800 */
[----:B------:R-:W-:Y:S01]  /*2b250*/  ULDC UR5, c[0x0][0x150] ;  /* 0x0000540000057ab9 */ /* 0x000fe20000000800 */
[----:B------:R-:W-:Y:S01]  /*2b260*/  ULDC.64 UR6, c[0x0][0x628] ;  /* 0x00018a0000067ab9 */ /* 0x000fe20000000a00 */
[----:B------:R-:W2:Y:S01]  /*2b270*/  S2R R5, SR_CTAID.Y ;  /* 0x0000000000057919 */ /* 0x000ea20000002600 */
[----:B------:R-:W-:Y:S01]  /*2b280*/  ISETP.NE.U32.AND P1, PT, RZ, UR6, PT ;  /* 0x00000006ff007c0c */ /* 0x000fe2000bf25070 */
[----:B------:R-:W-:-:S03]  /*2b290*/  ULDC UR8, c[0x0][0x630] ;  /* 0x00018c0000087ab9 */ /* 0x000fc60000000800 */
[----:B------:R-:W3:Y:S01]  /*2b2a0*/  LDC R3, c[0x0][0x144] ;  /* 0x00005100ff037b82 */ /* 0x000ee20000000800 */
[----:B------:R-:W-:-:S07]  /*2b2b0*/  ISETP.NE.AND.EX P1, PT, RZ, UR7, PT, P1 ;  /* 0x00000007ff007c0c */ /* 0x000fce000bf25310 */
[----:B------:R-:W4:Y:S01]  /*2b2c0*/  LDC R12, c[0x0][0x148] ;  /* 0x00005200ff0c7b82 */ /* 0x000f220000000800 */
[----:B-1----:R-:W-:Y:S02]  /*2b2d0*/  ISETP.NE.AND P5, PT, R11, 0x1, PT ;  /* 0x000000010b00780c */ /* 0x002fe40003fa5270 */
[----:B0-----:R-:W-:Y:S02]  /*2b2e0*/  I2FP.F32.U32 R2, R8 ;  /* 0x0000000800027245 */ /* 0x001fe40000201000 */
[----:B--2---:R-:W-:-:S03]  /*2b2f0*/  I2FP.F32.U32 R4, R5 ;  /* 0x0000000500047245 */ /* 0x004fc60000201000 */
[----:B------:R-:W-:Y:S01]  /*2b300*/  FMUL R2, R2, UR5 ;  /* 0x0000000502027c20 */ /* 0x000fe20008400000 */
[----:B------:R-:W-:Y:S02]  /*2b310*/  ULDC UR5, c[0x0][0x154] ;  /* 0x0000550000057ab9 */ /* 0x000fe40000000800 */
[----:B------:R-:W-:-:S03]  /*2b320*/  FMUL R10, R4, UR5 ;  /* 0x00000005040a7c20 */ /* 0x000fc60008400000 */
[----:B------:R-:W0:Y:S08]  /*2b330*/  F2I.U32.TRUNC.NTZ R2, R2 ;  /* 0x0000000200027305 */ /* 0x000e30000020f000 */
[----:B------:R-:W1:Y:S01]  /*2b340*/  F2I.U32.TRUNC.NTZ R10, R10 ;  /* 0x0000000a000a7305 */ /* 0x000e62000020f000 */
[----:B0-----:R-:W-:Y:S02]  /*2b350*/  IMAD.MOV R4, RZ, RZ, -R2 ;  /* 0x000000ffff047224 */ /* 0x001fe400078e0a02 */
[----:B------:R-:W-:-:S02]  /*2b360*/  IMAD.MOV.U32 R2, RZ, RZ, R14 ;  /* 0x000000ffff027224 */ /* 0x000fc400078e000e */
[----:B---3--:R-:W-:Y:S02]  /*2b370*/  IMAD R8, R3, R4, R8 ;  /* 0x0000000403087224 */ /* 0x008fe400078e0208 */
[----:B-1----:R-:W-:-:S04]  /*2b380*/  IMAD.MOV R3, RZ, RZ, -R10 ;  /* 0x000000ffff037224 */ /* 0x002fc800078e0a0a */
[----:B----4-:R-:W-:Y:S02]  /*2b390*/  @P5 IMAD R8, R12, R3, R5 ;  /* 0x000000030c085224 */ /* 0x010fe400078e0205 */
[----:B------:R-:W-:Y:S01]  /*2b3a0*/  IMAD.MOV.U32 R3, RZ, RZ, R15 ;  /* 0x000000ffff037224 */ /* 0x000fe200078e000f */
[----:B------:R-:W-:Y:S06]  /*2b3b0*/  @!P1 BRA `(.L_x_312) ;  /* 0x0000000000289947 */ /* 0x000fec0003800000 */
[----:B------:R-:W-:Y:S02]  /*2b3c0*/  ULDC UR5, c[0x0][0x634] ;  /* 0x00018d0000057ab9 */ /* 0x000fe40000000800 */
[----:B------:R-:W-:-:S05]  /*2b3d0*/  IADD3 R3, P1, R14, UR5, RZ ;  /* 0x000000050e037c10 */ /* 0x000fca000ff3e0ff */
[----:B------:R-:W-:-:S04]  /*2b3e0*/  IMAD.X R11, RZ, RZ, R15, P1 ;  /* 0x000000ffff0b7224 */ /* 0x000fc800008e060f */
[----:B------:R-:W-:-:S04]  /*2b3f0*/  IMAD.WIDE.U32 R4, R11, UR6, RZ ;  /* 0x000000060b047c25 */ /* 0x000fc8000f8e00ff */
[----:B------:R-:W-:-:S04]  /*2b400*/  IMAD.WIDE.U32 R4, P1, R3, UR7, R4 ;  /* 0x0000000703047c25 */ /* 0x000fc8000f820004 */
[----:B------:R-:W-:-:S04]  /*2b410*/  IMAD.WIDE.U32 R2, R3, UR6, RZ ;  /* 0x0000000603027c25 */ /* 0x000fc8000f8e00ff */
[----:B------:R-:W-:Y:S01]  /*2b420*/  IMAD.MOV.U32 R2, RZ, RZ, R5 ;  /* 0x000000ffff027224 */ /* 0x000fe200078e0005 */
[----:B------:R-:W-:Y:S01]  /*2b430*/  IADD3 RZ, P3, R3, R4, RZ ;  /* 0x0000000403ff7210 */ /* 0x000fe20007f7e0ff */
[----:B------:R-:W-:-:S04]  /*2b440*/  IMAD.X R3, RZ, RZ, RZ, P1 ;  /* 0x000000ffff037224 */ /* 0x000fc800008e06ff */
[----:B------:R-:W-:-:S08]  /*2b450*/  IMAD.WIDE.U32.X R2, R11, UR7, R2, P3 ;  /* 0x000000070b027c25 */ /* 0x000fd000098e0402 */
.L_x_312:
[--C-:B------:R-:W-:Y:S01]  /*2b460*/  SHF.R.U64 R10, R2, UR8, R3.reuse ;  /* 0x00000008020a7c19 */ /* 0x100fe20008001203 */
[----:B------:R-:W-:Y:S01]  /*2b470*/  ULDC.64 UR6, c[0x0][0x620] ;  /* 0x0001880000067ab9 */ /* 0x000fe20000000a00 */
[----:B------:R-:W-:Y:S01]  /*2b480*/  SHF.R.U32.HI R2, RZ, UR8, R3 ;  /* 0x00000008ff027c19 */ /* 0x000fe20008011603 */
[----:B------:R-:W-:Y:S01]  /*2b490*/  IMAD.MOV.U32 R3, RZ, RZ, R15 ;  /* 0x000000ffff037224 */ /* 0x000fe200078e000f */
[----:B------:R-:W-:Y:S01]  /*2b4a0*/  IADD3 R11, P1, RZ, -R10, RZ ;  /* 0x8000000aff0b7210 */ /* 0x000fe20007f3e0ff */
[----:B------:R-:W-:-:S04]  /*2b4b0*/  ULDC UR5, c[0x0][0x618] ;  /* 0x0001860000057ab9 */ /* 0x000fc80000000800 */
[----:B------:R-:W-:-:S04]  /*2b4c0*/  IMAD.X R2, RZ, RZ, ~R2, P1 ;  /* 0x000000ffff027224 */ /* 0x000fc800008e0e02 */
[----:B------:R-:W-:-:S04]  /*2b4d0*/  IMAD R2, R2, UR6, RZ ;  /* 0x0000000602027c24 */ /* 0x000fc8000f8e02ff */
[----:B------:R-:W-:Y:S02]  /*2b4e0*/  IMAD R5, R11, UR7, R2 ;  /* 0x000000070b057c24 */ /* 0x000fe4000f8e0202 */
[----:B------:R-:W-:-:S04]  /*2b4f0*/  IMAD.MOV.U32 R2, RZ, RZ, R14 ;  /* 0x000000ffff027224 */ /* 0x000fc800078e000e */
[----:B------:R-:W-:Y:S01]  /*2b500*/  IMAD.WIDE.U32 R2, R11, UR6, R2 ;  /* 0x000000060b027c25 */ /* 0x000fe2000f8e0002 */
[----:B------:R-:W-:Y:S02]  /*2b510*/  ULDC.64 UR6, c[0x0][0x640] ;  /* 0x0001900000067ab9 */ /* 0x000fe40000000a00 */
[----:B------:R-:W-:Y:S01]  /*2b520*/  ISETP.NE.U32.AND P1, PT, RZ, UR6, PT ;  /* 0x00000006ff007c0c */ /* 0x000fe2000bf25070 */
[----:B------:R-:W-:-:S03]  /*2b530*/  IMAD.IADD R3, R3, 0x1, R5 ;  /* 0x0000000103037824 */ /* 0x000fc600078e0205 */
[----:B------:R-:W-:Y:S02]  /*2b540*/  ISETP.NE.AND.EX P1, PT, RZ, UR7, PT, P1 ;  /* 0x00000007ff007c0c */ /* 0x000fe4000bf25310 */
[--C-:B------:R-:W-:Y:S02]  /*2b550*/  SHF.R.U64 R11, R2, UR5, R3.reuse ;  /* 0x00000005020b7c19 */ /* 0x100fe40008001203 */
[----:B------:R-:W-:Y:S01]  /*2b560*/  SHF.R.U32.HI R2, RZ, UR5, R3 ;  /* 0x00000005ff027c19 */ /* 0x000fe20008011603 */
[----:B------:R-:W-:-:S03]  /*2b570*/  ULDC UR5, c[0x0][0x608] ;  /* 0x0001820000057ab9 */ /* 0x000fc60000000800 */
[--C-:B------:R-:W-:Y:S02]  /*2b580*/  SHF.R.U64 R12, R11, UR5, R2.reuse ;  /* 0x000000050b0c7c19 */ /* 0x100fe40008001202 */
[----:B------:R-:W-:Y:S01]  /*2b590*/  SHF.R.U32.HI R3, RZ, UR5, R2 ;  /* 0x00000005ff037c19 */ /* 0x000fe20008011602 */
[----:B------:R-:W-:-:S03]  /*2b5a0*/  ULDC UR5, c[0x0][0x658] ;  /* 0x0001960000057ab9 */ /* 0x000fc60000000800 */
[--C-:B------:R-:W-:Y:S02]  /*2b5b0*/  SHF.R.U64 R13, R12, UR5, R3.reuse ;  /* 0x000000050c0d7c19 */ /* 0x100fe40008001203 */
[----:B------:R-:W-:-:S03]  /*2b5c0*/  SHF.R.U32.HI R14, RZ, UR5, R3 ;  /* 0x00000005ff0e7c19 */ /* 0x000fc60008011603 */
[----:B------:R-:W-:Y:S02]  /*2b5d0*/  IMAD.MOV.U32 R2, RZ, RZ, R13 ;  /* 0x000000ffff027224 */ /* 0x000fe400078e000d */
        /* <DEDUP_REMOVED lines=12> */
.L_x_313:
[----:B------:R-:W-:Y:S01]  /*2b6a0*/  ULDC UR5, c[0x0][0x648] ;  /* 0x0001920000057ab9 */ /* 0x000fe20000000800 */
[----:B------:R-:W-:Y:S01]  /*2b6b0*/  LOP3.LUT R12, R12, UR17, RZ, 0xc0, !PT ;  /* 0x000000110c0c7c12 */ /* 0x000fe2000f8ec0ff */
[----:B------:R-:W-:Y:S01]  /*2b6c0*/  IMAD.MOV.U32 R4, RZ, RZ, 0x1 ;  /* 0x00000001ff047424 */ /* 0x000fe200078e00ff */
[----:B------:R-:W-:Y:S01]  /*2b6d0*/  SHF.R.U64 R3, R2, UR5, R3 ;  /* 0x0000000502037c19 */ /* 0x000fe20008001203 */
[----:B------:R-:W-:-:S04]  /*2b6e0*/  ULDC UR5, c[0x0][0x638] ;  /* 0x00018e0000057ab9 */ /* 0x000fc80000000800 */
[----:B------:R-:W-:Y:S02]  /*2b6f0*/  IMAD.MOV R2, RZ, RZ, -R3 ;  /* 0x000000ffff027224 */ /* 0x000fe400078e0a03 */
[----:B------:R-:W-:Y:S02]  /*2b700*/  IMAD R5, R3, UR18, R12 ;  /* 0x0000001203057c24 */ /* 0x000fe4000f8e020c */
[----:B------:R-:W-:Y:S01]  /*2b710*/  IMAD R13, R2, UR5, R13 ;  /* 0x00000005020d7c24 */ /* 0x000fe2000f8e020d */
[----:B------:R-:W-:Y:S01]  /*2b720*/  ULDC UR5, c[0x0][0x610] ;  /* 0x0001840000057ab9 */ /* 0x000fe20000000800 */
[----:B------:R-:W-:Y:S01]  /*2b730*/  LOP3.LUT R2, R11, UR4, RZ, 0xc0, !PT ;  /* 0x000000040b027c12 */ /* 0x000fe2000f8ec0ff */
[----:B------:R-:W-:Y:S01]  /*2b740*/  IMAD R8, R5, UR5, R8 ;  /* 0x0000000505087c24 */ /* 0x000fe2000f8e0208 */
[----:B------:R-:W-:-:S03]  /*2b750*/  ULDC UR5, c[0x0][0x600] ;  /* 0x0001800000057ab9 */ /* 0x000fc60000000800 */
[----:B------:R-:W-:-:S05]  /*2b760*/  IMAD R13, R13, UR5, R2 ;  /* 0x000000050d0d7c24 */ /* 0x000fca000f8e0202 */
[----:B------:R-:W-:Y:S02]  /*2b770*/  SEL R2, R13, R8, !P5 ;  /* 0x000000080d027207 */ /* 0x000fe40006800000 */
[----:B------:R-:W-:-:S07]  /*2b780*/  SEL R3, R8, R13, !P5 ;  /* 0x0000000d08037207 */ /* 0x000fce0006800000 */
.L_x_311:
[----:B------:R-:W-:Y:S05]  /*2b790*/  BSYNC B1 ;  /* 0x0000000000017941 */ /* 0x000fea0003800000 */
.L_x_310:
[----:B------:R-:W-:-:S13]  /*2b7a0*/  LOP3.LUT P1, RZ, R4, 0xff, RZ, 0xc0, !PT ;  /* 0x000000ff04ff7812 */ /* 0x000fda000782c0ff */
[----:B------:R-:W-:Y:S05]  /*2b7b0*/  @P1 BRA `(.L_x_314) ;  /* 0xfffffff400281947 */ /* 0x000fea000383ffff */
[----:B------:R-:W-:Y:S05]  /*2b7c0*/  BSYNC B0 ;  /* 0x0000000000007941 */ /* 0x000fea0003800000 */
.L_x_302:
[----:B------:R-:W-:-:S03]  /*2b7d0*/  UMOV UR5, 0xffffffff ;  /* 0xffffffff00057882 */ /* 0x000fc60000000000 */
[----:B------:R-:W-:Y:S05]  /*2b7e0*/  BRA.DIV UR5, `(.L_x_315) ;  /* 0x0000000205d47947 */ /* 0x000fea000b800000 */
[----:B------:R-:W-:-:S13]  /*2b7f0*/  ELECT P6, URZ, PT ;  /* 0x00000000003f782f */ /* 0x000fda00038c0000 */
.L_x_327:
[----:B------:R-:W-:Y:S04]  /*2b800*/  BSSY B0, `(.L_x_316) ;  /* 0x000001a000007945 */ /* 0x000fe80003800000 */
[----:B------:R-:W-:Y:S05]  /*2b810*/  @!P6 BRA `(.L_x_317) ;  /* 0x000000000060e947 */ /* 0x000fea0003800000 */
[----:B------:R-:W-:-:S04]  /*2b820*/  ULOP3.LUT UR5, UR40, 0x2, URZ, 0xfc, !UPT ;  /* 0x0000000228057892 */ /* 0x000fc8000f8efc3f */
[----:B------:R-:W-:-:S06]  /*2b830*/  UISETP.NE.AND UP0, UPT, UR5, 0x3, UPT ;  /* 0x000000030500788c */ /* 0x000fcc000bf05270 */
[----:B------:R-:W-:-:S13]  /*2b840*/  PLOP3.LUT P0, PT, PT, PT, UP0, 0x80, 0x0 ;  /* 0x000000000000781c */ /* 0x000fda0003f0f008 */
[----:B------:R-:W-:Y:S05]  /*2b850*/  @!P0 BRA `(.L_x_318) ;  /* 0x0000000000048947 */ /* 0x000fea0003800000 */
[----:B------:R-:W-:Y:S01]  /*2b860*/  BPT.TRAP 0x1 ;  /* 0x000000040000795c */ /* 0x000fe20000300000 */
.L_x_318:
[----:B------:R-:W0:Y:S01]  /*2b870*/  S2R R3, SR_CgaCtaId ;  /* 0x0000000000037919 */ /* 0x000e220000008800 */
[----:B------:R-:W-:-:S04]  /*2b880*/  MOV R2, 0x400 ;  /* 0x0000040000027802 */ /* 0x000fc80000000f00 */
[----:B0-----:R-:W-:Y:S02]  /*2b890*/  LEA R3, R3, R2, 0x18 ;  /* 0x0000000203037211 */ /* 0x001fe400078ec0ff */
[----:B------:R-:W-:-:S03]  /*2b8a0*/  SHF.L.U32 R2, R0, 0x1f, RZ ;  /* 0x0000001f00027819 */ /* 0x000fc600000006ff */
[----:B------:R-:W-:-:S04]  /*2b8b0*/  VIADD R3, R3, 0x10 ;  /* 0x0000001003037836 */ /* 0x000fc80000000000 */
[----:B------:R-:W-:-:S04]  /*2b8c0*/  IMAD R5, R6, 0x8, R3 ;  /* 0x0000000806057824 */ /* 0x000fc800078e0203 */
[----:B------:R-:W0:Y:S02]  /*2b8d0*/  SYNCS.PHASECHK.TRANS64.TRYWAIT P0, [R5+URZ], R2 ;  /* 0x00000002050075a7 */ /* 0x000e24000800017f */
[----:B0-----:R-:W-:Y:S05]  /*2b8e0*/  @!P0 BRA `(.L_x_319) ;  /* 0x0000000000b48947 */ /* 0x001fea0003800000 */
.L_x_328:
[----:B------:R-:W-:-:S05]  /*2b8f0*/  VIADD R6, R6, 0x1 ;  /* 0x0000000106067836 */ /* 0x000fca0000000000 */
[----:B------:R-:W-:-:S04]  /*2b900*/  ISETP.NE.AND P0, PT, R6, 0x2, PT ;  /* 0x000000020600780c */ /* 0x000fc80003f05270 */
[----:B0-----:R-:W-:Y:S02]  /*2b910*/  SEL R5, RZ, 0x1, P0 ;  /* 0x00000001ff057807 */ /* 0x001fe40000000000 */
[----:B------:R-:W-:Y:S02]  /*2b920*/  SEL R6, R6, RZ, P0 ;  /* 0x000000ff06067207 */ /* 0x000fe40000000000 */
[----:B------:R-:W-:-:S03]  /*2b930*/  LOP3.LUT R0, R0, R5, RZ, 0x3c, !PT ;  /* 0x0000000500007212 */ /* 0x000fc600078e3cff */
[----:B------:R-:W-:Y:S01]  /*2b940*/  IMAD R3, R6, 0x8, R3 ;  /* 0x0000000806037824 */ /* 0x000fe200078e0203 */
[----:B------:R-:W-:-:S07]  /*2b950*/  SHF.L.U32 R0, R0, 0x1f, RZ ;  /* 0x0000001f00007819 */ /* 0x000fce00000006ff */
.L_x_320:
[----:B0-----:R0:W1:Y:S02]  /*2b960*/  SYNCS.PHASECHK.TRANS64.TRYWAIT P0, [R3+URZ], R0 ;  /* 0x00000000030075a7 */ /* 0x001064000800017f */
[----:B-1----:R-:W-:Y:S05]  /*2b970*/  @!P0 NANOSLEEP.SYNCS 0x989680 ;  /* 0x009896800000895d */ /* 0x002fea0003900000 */
[----:B------:R-:W1:Y:S02]  /*2b980*/  @!P0 SYNCS.PHASECHK.TRANS64 P0, [R3+URZ], R0 ;  /* 0x00000000030085a7 */ /* 0x000e64000800007f */
[----:B-1----:R-:W-:Y:S05]  /*2b990*/  @!P0 BRA `(.L_x_320) ;  /* 0xfffffffc00f08947 */ /* 0x002fea000383ffff */
.L_x_317:
[----:B------:R-:W-:Y:S05]  /*2b9a0*/  BSYNC B0 ;  /* 0x0000000000007941 */ /* 0x000fea0003800000 */
.L_x_316:
[----:B------:R-:W-:Y:S05]  /*2b9b0*/  EXIT ;  /* 0x000000000000794d */ /* 0x000fea0003800000 */
.L_x_17:
[----:B-1----:R1:W4:Y:S02]  /*2b9c0*/  SYNCS.PHASECHK.TRANS64.TRYWAIT P1, [R3+URZ], R0 ;  /* 0x00000000030075a7 */ /* 0x002324000802017f */
[----:B----4-:R-:W-:Y:S05]  /*2b9d0*/  @!P1 NANOSLEEP.SYNCS 0x989680 ;  /* 0x009896800000995d */ /* 0x010fea0003900000 */
[----:B------:R-:W4:Y:S02]  /*2b9e0*/  @!P1 SYNCS.PHASECHK.TRANS64 P1, [R3+URZ], R0 ;  /* 0x00000000030095a7 */ /* 0x000f24000802007f */
[----:B----4-:R-:W-:Y:S05]  /*2b9f0*/  @!P1 BRA `(.L_x_17) ;  /* 0xfffffffc00f09947 */ /* 0x010fea000383ffff */
[----:B------:R-:W-:Y:S05]  /*2ba00*/  BRA `(.L_x_16) ;  /* 0xfffffd5800287947 */ /* 0x000fea000383ffff */
.L_x_22:
[----:B-1----:R-:W-:-:S04]  /*2ba10*/  IMAD.U32 R5, RZ, RZ, UR8 ;  /* 0x00000008ff057e24 */ /* 0x002fc8000f8e00ff */
[----:B------:R1:W2:Y:S03]  /*2ba20*/  SYNCS.PHASECHK.TRANS64.TRYWAIT P1, [R5+URZ], R4 ;  /* 0x00000004050075a7 */ /* 0x0002a6000802017f */
[----:B--2---:R-:W-:Y:S05]  /*2ba30*/  @!P1 NANOSLEEP.SYNCS 0x989680 ;  /* 0x009896800000995d */ /* 0x004fea0003900000 */
[----:B------:R-:W2:Y:S02]  /*2ba40*/  @!P1 SYNCS.PHASECHK.TRANS64 P1, [R5+URZ], R4 ;  /* 0x00000004050095a7 */ /* 0x000ea4000802007f */
[----:B--2---:R-:W-:Y:S05]  /*2ba50*/  @!P1 BRA `(.L_x_22) ;  /* 0xfffffffc00ec9947 */ /* 0x004fea000383ffff */
[----:B------:R-:W-:Y:S05]  /*2ba60*/  BRA `(.L_x_21) ;  /* 0xfffffdc800d07947 */ /* 0x000fea000383ffff */
.L_x_303:
[----:B------:R-:W-:Y:S01]  /*2ba70*/  BSSY B1, `(.L_x_321) ;  /* 0x0000006000017945 */ /* 0x000fe20003800000 */
[----:B------:R-:W-:-:S07]  /*2ba80*/  IMAD.MOV.U32 R15, RZ, RZ, -0x1 ;  /* 0xffffffffff0f7424 */ /* 0x000fce00078e00ff */
[----:B------:R-:W-:Y:S05]  /*2ba90*/  WARPSYNC.COLLECTIVE R15, `(.L_x_322) ;  /* 0x000000000f0c7348 */ /* 0x000fea0003c00000 */
[----:B------:R-:W-:Y:S02]  /*2baa0*/  ELECT P6, UR62, PT ;  /* 0x00000000003e782f */ /* 0x000fe400038c0000 */
[----:B------:R-:W-:Y:S01]  /*2bab0*/  MOV R14, UR62 ;  /* 0x0000003e000e7c02 */ /* 0x000fe20008000f00 */
[----:B------:R-:W-:Y:S10]  /*2bac0*/  ENDCOLLECTIVE ;  /* 0x000000000000791b */ /* 0x000ff40003800000 */
.L_x_322:
[----:B------:R-:W-:Y:S05]  /*2bad0*/  BSYNC B1 ;  /* 0x0000000000017941 */ /* 0x000fea0003800000 */
.L_x_321:
[----:B------:R-:W-:Y:S05]  /*2bae0*/  BRA `(.L_x_323) ;  /* 0xfffffff000687947 */ /* 0x000fea000383ffff */
.L_x_306:
[----:B-1----:R1:W2:Y:S02]  /*2baf0*/  SYNCS.PHASECHK.TRANS64.TRYWAIT P1, [R14+URZ+0x10], R11 ;  /* 0x0000100b0e0075a7 */ /* 0x0022a4000802017f */
[----:B--2---:R-:W-:Y:S05]  /*2bb00*/  @!P1 NANOSLEEP.SYNCS 0x989680 ;  /* 0x009896800000995d */ /* 0x004fea0003900000 */
[----:B------:R-:W2:Y:S02]  /*2bb10*/  @!P1 SYNCS.PHASECHK.TRANS64 P1, [R14+URZ+0x10], R11 ;  /* 0x0000100b0e0095a7 */ /* 0x000ea4000802007f */
[----:B--2---:R-:W-:Y:S05]  /*2bb20*/  @!P1 BRA `(.L_x_306) ;  /* 0xfffffffc00f09947 */ /* 0x004fea000383ffff */
[----:B------:R-:W-:Y:S05]  /*2bb30*/  BRA `(.L_x_324) ;  /* 0xfffffff0009c7947 */ /* 0x000fea000383ffff */
.L_x_315:
[----:B------:R-:W-:Y:S01]  /*2bb40*/  BSSY B0, `(.L_x_325) ;  /* 0x0000006000007945 */ /* 0x000fe20003800000 */
[----:B------:R-:W-:-:S07]  /*2bb50*/  IMAD.MOV.U32 R15, RZ, RZ, -0x1 ;  /* 0xffffffffff0f7424 */ /* 0x000fce00078e00ff */
[----:B------:R-:W-:Y:S05]  /*2bb60*/  WARPSYNC.COLLECTIVE R15, `(.L_x_326) ;  /* 0x000000000f0c7348 */ /* 0x000fea0003c00000 */
[----:B------:R-:W-:Y:S02]  /*2bb70*/  ELECT P6, UR62, PT ;  /* 0x00000000003e782f */ /* 0x000fe400038c0000 */
[----:B------:R-:W-:Y:S01]  /*2bb80*/  MOV R14, UR62 ;  /* 0x0000003e000e7c02 */ /* 0x000fe20008000f00 */
[----:B------:R-:W-:Y:S10]  /*2bb90*/  ENDCOLLECTIVE ;  /* 0x000000000000791b */ /* 0x000ff40003800000 */
.L_x_326:
[----:B------:R-:W-:Y:S05]  /*2bba0*/  BSYNC B0 ;  /* 0x0000000000007941 */ /* 0x000fea0003800000 */
.L_x_325:
[----:B------:R-:W-:Y:S05]  /*2bbb0*/  BRA `(.L_x_327) ;  /* 0xfffffffc00107947 */ /* 0x000fea000383ffff */
.L_x_319:
[----:B0-----:R0:W1:Y:S02]  /*2bbc0*/  SYNCS.PHASECHK.TRANS64.TRYWAIT P0, [R5+URZ], R2 ;  /* 0x00000002050075a7 */ /* 0x001064000800017f */
[----:B-1----:R-:W-:Y:S05]  /*2bbd0*/  @!P0 NANOSLEEP.SYNCS 0x989680 ;  /* 0x009896800000895d */ /* 0x002fea0003900000 */
[----:B------:R-:W1:Y:S02]  /*2bbe0*/  @!P0 SYNCS.PHASECHK.TRANS64 P0, [R5+URZ], R2 ;  /* 0x00000002050085a7 */ /* 0x000e64000800007f */
[----:B-1----:R-:W-:Y:S05]  /*2bbf0*/  @!P0 BRA `(.L_x_319) ;  /* 0xfffffffc00f08947 */ /* 0x002fea000383ffff */
[----:B------:R-:W-:Y:S05]  /*2bc00*/  BRA `(.L_x_328) ;  /* 0xfffffffc00387947 */ /* 0x000fea000383ffff */
.L_x_329:
[----:B------:R-:W-:-:S00]  /*2bc10*/  BRA `(.L_x_329) ;  /* 0xfffffffc00fc7947 */ /* 0x000fc0000383ffff */
[----:B------:R-:W-:-:S00]  /*2bc20*/  NOP ;  /* 0x0000000000007918 */ /* 0x000fc00000000000 */
        /* <DEDUP_REMOVED lines=13> */
.L_x_330:


//--------------------- .nv.global.init           --------------------------
	.section	.nv.global.init,"aw",@progbits
.nv.global.init:
	.type		$str$22,@object
	.size		$str$22,($str$23 - $str$22)
$str$22:
        /*0000*/ 	.byte	0x6b, 0x5f, 0x74, 0x69, 0x6c, 0x65, 0x5f, 0x63, 0x6f, 0x75, 0x6e, 0x74, 0x20, 0x3e, 0x3d, 0x20
        /*0010*/ 	.byte	0x31, 0x00
	.type		$str$23,@object
	.size		$str$23,(__unnamed_1 - $str$23)
$str$23:
        /*0012*/ 	.byte	0x2f, 0x74, 0x6d, 0x70, 0x2f, 0x63, 0x75, 0x74, 0x6c, 0x61, 0x73, 0x73, 0x5f, 0x73, 0x77, 0x65
        /*0022*/ 	.byte	0x65, 0x70, 0x5f, 0x73, 0x72, 0x63, 0x2f, 0x69, 0x6e, 0x63, 0x6c, 0x75, 0x64, 0x65, 0x2f, 0x63
        /*0032*/ 	.byte	0x75, 0x74, 0x6c, 0x61, 0x73, 0x73, 0x2f, 0x67, 0x65, 0x6d, 0x6d, 0x2f, 0x63, 0x6f, 0x6c, 0x6c
        /*0042*/ 	.byte	0x65, 0x63, 0x74, 0x69, 0x76, 0x65, 0x2f, 0x73, 0x6d, 0x39, 0x30, 0x5f, 0x6d, 0x6d, 0x61, 0x5f
        /*0052*/ 	.byte	0x74, 0x6d, 0x61, 0x5f, 0x67, 0x6d, 0x6d, 0x61, 0x5f, 0x73, 0x73, 0x5f, 0x77, 0x61, 0x72, 0x70
        /*0062*/ 	.byte	0x73, 0x70, 0x65, 0x63, 0x69, 0x61, 0x6c, 0x69, 0x7a, 0x65, 0x64, 0x2e, 0x68, 0x70, 0x70, 0x00
	.type		__unnamed_1,@object
	.size		__unnamed_1,(.L_0 - __unnamed_1)
__unnamed_1:
        /* <DEDUP_REMOVED lines=181> */
        /*0bc2*/ 	.byte	0x65, 0x6e, 0x74, 0x69, 0x74, 0x79, 0x5d, 0x00
.L_0:


//--------------------- .nv.shared._ZN7cutlass13device_kernelINS_4gemm6kernel13GemmUniversalIN4cute5tupleIJiiiiEEENS1_10collective13CollectiveMmaINS1_34MainloopSm90TmaGmmaWarpSpecializedILi2ENS5_IJNS4_1CILi1EEESB_SB_EEENS1_35KernelTmaWarpSpecializedCooperativeEEENS5_IJNSA_ILi384EEENSA_ILi256EEENSA_ILi64EEEEEENS_10bfloat16_tENS5_IJlSB_lEEESJ_SK_NS4_8TiledMMAINS4_8MMA_AtomIJNS4_4SM904GMMA28MMA_64x256x16_F32BF16BF16_SSILNSO_5MajorE0ELSQ_0ELNSO_7ScaleInE1ELSR_1EEEEEENS4_6LayoutINS5_IJNSA_ILi2EEESB_SB_EEENS5_IJSB_NSA_ILi0EEESX_EEEEENS5_IJNS4_10UnderscoreES10_S10_EEEEENS4_13SM90_TMA_LOADENS4_14ComposedLayoutINS4_7SwizzleILi3ELi4ELi3EEENS4_18smem_ptr_flag_bitsILi16EEENSU_INS5_IJNSA_ILi8EEESH_EEENS5_IJSH_SB_EEEEEEEvNS4_8identityES13_S1D_vS1E_EENS_8epilogue10collective6detail29Sm90TmaWarpSpecializedAdapterINS1H_15DefaultEpilogueISJ_SK_SK_NS1G_6thread17LinearCombinationISJ_Li1EffLNS1L_9ScaleType4KindE0ELNS_15FloatRoundStyleE2ESJ_EENS1_15EpilogueDefaultEEEEEvvEEEEvNT_6ParamsE --------------------------
	.section	.nv.shared._ZN7cutlass13device_kernelINS_4gemm6kernel13GemmUniversalIN4cute5tupleIJiiiiEEENS1_10collective13CollectiveMmaINS1_34MainloopSm90TmaGmmaWarpSpecializedILi2ENS5_IJNS4_1CILi1EEESB_SB_EEENS1_35KernelTmaWarpSpecializedCooperativeEEENS5_IJNSA_ILi384EEENSA_ILi256EEENSA_ILi64EEEEEENS_10bfloat16_tENS5_IJlSB_lEEESJ_SK_NS4_8TiledMMAINS4_8MMA_AtomIJNS4_4SM904GMMA28MMA_64x256x16_F32BF16BF16_SSILNSO_5MajorE0ELSQ_0ELNSO_7ScaleInE1ELSR_1EEEEEENS4_6LayoutINS5_IJNSA_ILi2EEESB_SB_EEENS5_IJSB_NSA_ILi0EEESX_EEEEENS5_IJNS4_10UnderscoreES10_S10_EEEEENS4_13SM90_TMA_LOADENS4_14ComposedLayoutINS4_7SwizzleILi3ELi4ELi3EEENS4_18smem_ptr_flag_bitsILi16EEENSU_INS5_IJNSA_ILi8EEESH_EEENS5_IJSH_SB_EEEEEEEvNS4_8identityES13_S1D_vS1E_EENS_8epilogue10collective6detail29Sm90TmaWarpSpecializedAdapterINS1H_15DefaultEpilogueISJ_SK_SK_NS1G_6thread17LinearCombinationISJ_Li1EffLNS1L_9ScaleType4KindE0ELNS_15FloatRoundStyleE2ESJ_EENS1_15EpilogueDefaultEEEEEvvEEEEvNT_6ParamsE,"aw",@nobits
	.sectionflags	@""
	.align	16
	.zero		1024


//--------------------- .nv.shared.reserved.0     --------------------------
	.section	.nv.shared.reserved.0,"aw",@nobits
	.weak		__nv_reservedSMEM_offset_0_alias
	.size		__nv_reservedSMEM_offset_0_alias, 0, 0
	.other		__nv_reservedSMEM_offset_0_alias,@"STO_CUDA_RESERVED_SHARED STV_DEFAULT"
__nv_reservedSMEM_offset_0_alias:
	.zero		0


//--------------------- .nv.global                --------------------------
	.section	.nv.global,"aw",@nobits
.nv.global:
	.type		_ZN39_INTERNAL_db4f8d22_4_k_cu_c43f11aa_98284cute1_E,@object
	.size		_ZN39_INTERNAL_db4f8d22_4_k_cu_c43f11aa_98284cute1_E,(_ZN39_INTERNAL_db4f8d22_4_k_cu_c43f11aa_98284cuda3std3__45__cpo6cbeginE - _ZN39_INTERNAL_db4f8d22_4_k_cu_c43f11aa_98284cute1_E)
_ZN39_INTERNAL_db4f8d22_4_k_cu_c43f11aa_98284cute1_E:
	.zero		1
	.type		_ZN39_INTERNAL_db4f8d22_4_k_cu_c43f11aa_98284cuda3std3__45__cpo6cbeginE,@object
	.size		_ZN39_INTERNAL_db4f8d22_4_k_cu_c43f11aa_98284cuda3std3__45__cpo6cbeginE,(_ZN39_INTERNAL_db4f8d22_4_k_cu_c43f11aa_98284cuda3std3__48in_placeE - _ZN39_INTERNAL_db4f8d22_4_k_cu_c43f11aa_98284cuda3std3__45__cpo6cbeginE)
_ZN39_INTERNAL_db4f8d22_4_k_cu_c43f11aa_98284cuda3std3__45__cpo6cbeginE:
	.zero		1
	.type		_ZN39_INTERNAL_db4f8d22_4_k_cu_c43f11aa_98284cuda3std3__48in_placeE,@object
	.size		_ZN39_INTERNAL_db4f8d22_4_k_cu_c43f11aa_98284cuda3std3__48in_placeE,(_ZN39_INTERNAL_db4f8d22_4_k_cu_c43f11aa_98284cuda3std6ranges3__45__cpo9iter_moveE - _ZN39_INTERNAL_db4f8d22_4_k_cu_c43f11aa_98284cuda3std3__48in_placeE)
_ZN39_INTERNAL_db4f8d22_4_k_cu_c43f11aa_98284cuda3std3__48in_placeE:
	.zero		1
	.type		_ZN39_INTERNAL_db4f8d22_4_k_cu_c43f11aa_98284cuda3std6ranges3__45__cpo9iter_moveE,@object
	.size		_ZN39_INTERNAL_db4f8d22_4_k_cu_c43f11aa_98284cuda3std6ranges3__45__cpo9iter_moveE,(_ZN39_INTERNAL_db4f8d22_4_k_cu_c43f11aa_98284cuda3std3__45__cpo5beginE - _ZN39_INTERNAL_db4f8d22_4_k_cu_c43f11aa_98284cuda3std6ranges3__45__cpo9iter_moveE)
_ZN39_INTERNAL_db4f8d22_4_k_cu_c43f11aa_98284cuda3std6ranges3__45__cpo9iter_moveE:
	.zero		1
	.type		_ZN39_INTERNAL_db4f8d22_4_k_cu_c43f11aa_98284cuda3std3__45__cpo5beginE,@object
	.size		_ZN39_INTERNAL_db4f8d22_4_k_cu_c43f11aa_98284cuda3std3__45__cpo5beginE,(_ZN39_INTERNAL_db4f8d22_4_k_cu_c43f11aa_98284cuda3std3__441_GLOBAL__N__db4f8d22_4_k_cu_c43f11aa_98286ignoreE - _ZN39_INTERNAL_db4f8d22_4_k_cu_c43f11aa_98284cuda3std3__45__cpo5beginE)
_ZN39_INTERNAL_db4f8d22_4_k_cu_c43f11aa_98284cuda3std3__45__cpo5beginE:
	.zero		1
	.type		_ZN39_INTERNAL_db4f8d22_4_k_cu_c43f11aa_98284cuda3std3__441_GLOBAL__N__db4f8d22_4_k_cu_c43f11aa_98286ignoreE,@object
	.size		_ZN39_INTERNAL_db4f8d22_4_k_cu_c43f11aa_98284cuda3std3__441_GLOBAL__N__db4f8d22_4_k_cu_c43f11aa_98286ignoreE,(_ZN39_INTERNAL_db4f8d22_4_k_cu_c43f11aa_98284cute7productE - _ZN39_INTERNAL_db4f8d22_4_k_cu_c43f11aa_98284cuda3std3__441_GLOBAL__N__db4f8d22_4_k_cu_c43f11aa_98286ignoreE)
_ZN39_INTERNAL_db4f8d22_4_k_cu_c43f11aa_98284cuda3std3__441_GLOBAL__N__db4f8d22_4_k_cu_c43f11aa_98286ignoreE:
	.zero		1
	.type		_ZN39_INTERNAL_db4f8d22_4_k_cu_c43f11aa_98284cute7productE,@object
	.size		_ZN39_INTERNAL_db4f8d22_4_k_cu_c43f11aa_98284cute7productE,(_ZN39_INTERNAL_db4f8d22_4_k_cu_c43f11aa_98284cuda3std3__45__cpo3endE - _ZN39_INTERNAL_db4f8d22_4_k_cu_c43f11aa_98284cute7productE)
_ZN39_INTERNAL_db4f8d22_4_k_cu_c43f11aa_98284cute7productE:
	.zero		1
	.type		_ZN39_INTERNAL_db4f8d22_4_k_cu_c43f11aa_98284cuda3std3__45__cpo3endE,@object
	.size		_ZN39_INTERNAL_db4f8d22_4_k_cu_c43f11aa_98284cuda3std3__45__cpo3endE,(_ZN39_INTERNAL_db4f8d22_4_k_cu_c43f11aa_98284cuda3std3__419piecewise_constructE - _ZN39_INTERNAL_db4f8d22_4_k_cu_c43f11aa_98284cuda3std3__45__cpo3endE)
_ZN39_INTERNAL_db4f8d22_4_k_cu_c43f11aa_98284cuda3std3__45__cpo3endE:
	.zero		1
	.type		_ZN39_INTERNAL_db4f8d22_4_k_cu_c43f11aa_98284cuda3std3__419piecewise_constructE,@object
	.size		_ZN39_INTERNAL_db4f8d22_4_k_cu_c43f11aa_98284cuda3std3__419piecewise_constructE,(_ZN39_INTERNAL_db4f8d22_4_k_cu_c43f11aa_98284cuda3std3__45__cpo4cendE - _ZN39_INTERNAL_db4f8d22_4_k_cu_c43f11aa_98284cuda3std3__419piecewise_constructE)
_ZN39_INTERNAL_db4f8d22_4_k_cu_c43f11aa_98284cuda3std3__419piecewise_constructE:
	.zero		1
	.type		_ZN39_INTERNAL_db4f8d22_4_k_cu_c43f11aa_98284cuda3std3__45__cpo4cendE,@object
	.size		_ZN39_INTERNAL_db4f8d22_4_k_cu_c43f11aa_98284cuda3std3__45__cpo4cendE,(_ZN39_INTERNAL_db4f8d22_4_k_cu_c43f11aa_98284cuda3std6ranges3__45__cpo4swapE - _ZN39_INTERNAL_db4f8d22_4_k_cu_c43f11aa_98284cuda3std3__45__cpo4cendE)
_ZN39_INTERNAL_db4f8d22_4_k_cu_c43f11aa_98284cuda3std3__45__cpo4cendE:
	.zero		1
	.type		_ZN39_INTERNAL_db4f8d22_4_k_cu_c43f11aa_98284cuda3std6ranges3__45__cpo4swapE,@object
	.size		_ZN39_INTERNAL_db4f8d22_4_k_cu_c43f11aa_98284cuda3std6ranges3__45__cpo4swapE,(.L_8 - _ZN39_INTERNAL_db4f8d22_4_k_cu_c43f11aa_98284cuda3std6ranges3__45__cpo4swapE)
_ZN39_INTERNAL_db4f8d22_4_k_cu_c43f11aa_98284cuda3std6ranges3__45__cpo4swapE:
	.zero		1
.L_8:


//--------------------- .nv.constant0._ZN7cutlass13device_kernelINS_4gemm6kernel13GemmUniversalIN4cute5tupleIJiiiiEEENS1_10collective13CollectiveMmaINS1_34MainloopSm90TmaGmmaWarpSpecializedILi2ENS5_IJNS4_1CILi1EEESB_SB_EEENS1_35KernelTmaWarpSpecializedCooperativeEEENS5_IJNSA_ILi384EEENSA_ILi256EEENSA_ILi64EEEEEENS_10bfloat16_tENS5_IJlSB_lEEESJ_SK_NS4_8TiledMMAINS4_8MMA_AtomIJNS4_4SM904GMMA28MMA_64x256x16_F32BF16BF16_SSILNSO_5MajorE0ELSQ_0ELNSO_7ScaleInE1ELSR_1EEEEEENS4_6LayoutINS5_IJNSA_ILi2EEESB_SB_EEENS5_IJSB_NSA_ILi0EEESX_EEEEENS5_IJNS4_10UnderscoreES10_S10_EEEEENS4_13SM90_TMA_LOADENS4_14ComposedLayoutINS4_7SwizzleILi3ELi4ELi3EEENS4_18smem_ptr_flag_bitsILi16EEENSU_INS5_IJNSA_ILi8EEESH_EEENS5_IJSH_SB_EEEEEEEvNS4_8identityES13_S1D_vS1E_EENS_8epilogue10collective6detail29Sm90TmaWarpSpecializedAdapterINS1H_15DefaultEpilogueISJ_SK_SK_NS1G_6thread17LinearCombinationISJ_Li1EffLNS1L_9ScaleType4KindE0ELNS_15FloatRoundStyleE2ESJ_EENS1_15EpilogueDefaultEEEEEvvEEEEvNT_6ParamsE --------------------------
	.section	.nv.constant0._ZN7cutlass13device_kernelINS_4gemm6kernel13GemmUniversalIN4cute5tupleIJiiiiEEENS1_10collective13CollectiveMmaINS1_34MainloopSm90TmaGmmaWarpSpecializedILi2ENS5_IJNS4_1CILi1EEESB_SB_EEENS1_35KernelTmaWarpSpecializedCooperativeEEENS5_IJNSA_ILi384EEENSA_ILi256EEENSA_ILi64EEEEEENS_10bfloat16_tENS5_IJlSB_lEEESJ_SK_NS4_8TiledMMAINS4_8MMA_AtomIJNS4_4SM904GMMA28MMA_64x256x16_F32BF16BF16_SSILNSO_5MajorE0ELSQ_0ELNSO_7ScaleInE1ELSR_1EEEEEENS4_6LayoutINS5_IJNSA_ILi2EEESB_SB_EEENS5_IJSB_NSA_ILi0EEESX_EEEEENS5_IJNS4_10UnderscoreES10_S10_EEEEENS4_13SM90_TMA_LOADENS4_14ComposedLayoutINS4_7SwizzleILi3ELi4ELi3EEENS4_18smem_ptr_flag_bitsILi16EEENSU_INS5_IJNSA_ILi8EEESH_EEENS5_IJSH_SB_EEEEEEEvNS4_8identityES13_S1D_vS1E_EENS_8epilogue10collective6detail29Sm90TmaWarpSpecializedAdapterINS1H_15DefaultEpilogueISJ_SK_SK_NS1G_6thread17LinearCombinationISJ_Li1EffLNS1L_9ScaleType4KindE0ELNS_15FloatRoundStyleE2ESJ_EENS1_15EpilogueDefaultEEEEEvvEEEEvNT_6ParamsE,"a",@progbits
	.sectionflags	@""
	.align	4
.nv.constant0._ZN7cutlass13device_kernelINS_4gemm6kernel13GemmUniversalIN4cute5tupleIJiiiiEEENS1_10collective13CollectiveMmaINS1_34MainloopSm90TmaGmmaWarpSpecializedILi2ENS5_IJNS4_1CILi1EEESB_SB_EEENS1_35KernelTmaWarpSpecializedCooperativeEEENS5_IJNSA_ILi384EEENSA_ILi256EEENSA_ILi64EEEEEENS_10bfloat16_tENS5_IJlSB_lEEESJ_SK_NS4_8TiledMMAINS4_8MMA_AtomIJNS4_4SM904GMMA28MMA_64x256x16_F32BF16BF16_SSILNSO_5MajorE0ELSQ_0ELNSO_7ScaleInE1ELSR_1EEEEEENS4_6LayoutINS5_IJNSA_ILi2EEESB_SB_EEENS5_IJSB_NSA_ILi0EEESX_EEEEENS5_IJNS4_10UnderscoreES10_S10_EEEEENS4_13SM90_TMA_LOADENS4_14ComposedLayoutINS4_7SwizzleILi3ELi4ELi3EEENS4_18smem_ptr_flag_bitsILi16EEENSU_INS5_IJNSA_ILi8EEESH_EEENS5_IJSH_SB_EEEEEEEvNS4_8identityES13_S1D_vS1E_EENS_8epilogue10collective6detail29Sm90TmaWarpSpecializedAdapterINS1H_15DefaultEpilogueISJ_SK_SK_NS1G_6thread17LinearCombinationISJ_Li1EffLNS1L_9ScaleType4KindE0ELNS_15FloatRoundStyleE2ESJ_EENS1_15EpilogueDefaultEEEEEvvEEEEvNT_6ParamsE:
	.zero		1664


//--------------------- SYMBOLS --------------------------

	.type		.nv.reservedSmem.offset0,@object
	.size		.nv.reservedSmem.offset0,0x4
	.type		__assertfail,@function
